//
// Generated by NVIDIA NVVM Compiler
//
// Compiler Build ID: CL-36424714
// Cuda compilation tools, release 13.0, V13.0.88
// Based on NVVM 20.0.0
//

.version 9.0
.target sm_100
.address_size 64

	// .globl	_Z11kernel_gemmILj128ELj128ELj8ELj8ELj8ELj256EEvjjjPKfS1_Pf
// _ZZ11kernel_gemmILj128ELj128ELj8ELj8ELj8ELj256EEvjjjPKfS1_PfE2SA has been demoted
// _ZZ11kernel_gemmILj128ELj128ELj8ELj8ELj8ELj256EEvjjjPKfS1_PfE2SB has been demoted

.visible .entry _Z11kernel_gemmILj128ELj128ELj8ELj8ELj8ELj256EEvjjjPKfS1_Pf(
	.param .u32 _Z11kernel_gemmILj128ELj128ELj8ELj8ELj8ELj256EEvjjjPKfS1_Pf_param_0,
	.param .u32 _Z11kernel_gemmILj128ELj128ELj8ELj8ELj8ELj256EEvjjjPKfS1_Pf_param_1,
	.param .u32 _Z11kernel_gemmILj128ELj128ELj8ELj8ELj8ELj256EEvjjjPKfS1_Pf_param_2,
	.param .u64 .ptr .align 1 _Z11kernel_gemmILj128ELj128ELj8ELj8ELj8ELj256EEvjjjPKfS1_Pf_param_3,
	.param .u64 .ptr .align 1 _Z11kernel_gemmILj128ELj128ELj8ELj8ELj8ELj256EEvjjjPKfS1_Pf_param_4,
	.param .u64 .ptr .align 1 _Z11kernel_gemmILj128ELj128ELj8ELj8ELj8ELj256EEvjjjPKfS1_Pf_param_5
)
.maxntid 256
{
	.reg .pred 	%p<4>;
	.reg .b32 	%r<115>;
	.reg .b32 	%f<475>;
	.reg .b64 	%rd<208>;
	// demoted variable
	.shared .align 4 .b8 _ZZ11kernel_gemmILj128ELj128ELj8ELj8ELj8ELj256EEvjjjPKfS1_PfE2SA[4096];
	// demoted variable
	.shared .align 4 .b8 _ZZ11kernel_gemmILj128ELj128ELj8ELj8ELj8ELj256EEvjjjPKfS1_PfE2SB[4096];
	ld.param.u32 	%r6, [_Z11kernel_gemmILj128ELj128ELj8ELj8ELj8ELj256EEvjjjPKfS1_Pf_param_2];
	ld.param.u64 	%rd8, [_Z11kernel_gemmILj128ELj128ELj8ELj8ELj8ELj256EEvjjjPKfS1_Pf_param_3];
	ld.param.u64 	%rd9, [_Z11kernel_gemmILj128ELj128ELj8ELj8ELj8ELj256EEvjjjPKfS1_Pf_param_4];
	cvta.to.global.u64 	%rd10, %rd8;
	cvta.to.global.u64 	%rd11, %rd9;
	mov.u32 	%r7, %ctaid.y;
	mov.u32 	%r8, %ctaid.x;
	mul.lo.s32 	%r9, %r7, %r6;
	shl.b32 	%r10, %r9, 7;
	mul.wide.u32 	%rd12, %r10, 4;
	add.s64 	%rd206, %rd10, %rd12;
	shl.b32 	%r11, %r8, 7;
	mul.wide.u32 	%rd13, %r11, 4;
	add.s64 	%rd207, %rd11, %rd13;
	setp.lt.u32 	%p1, %r6, 8;
	mov.f32 	%f411, 0f00000000;
	mov.f32 	%f412, %f411;
	mov.f32 	%f413, %f411;
	mov.f32 	%f414, %f411;
	mov.f32 	%f415, %f411;
	mov.f32 	%f416, %f411;
	mov.f32 	%f417, %f411;
	mov.f32 	%f418, %f411;
	mov.f32 	%f419, %f411;
	mov.f32 	%f420, %f411;
	mov.f32 	%f421, %f411;
	mov.f32 	%f422, %f411;
	mov.f32 	%f423, %f411;
	mov.f32 	%f424, %f411;
	mov.f32 	%f425, %f411;
	mov.f32 	%f426, %f411;
	mov.f32 	%f427, %f411;
	mov.f32 	%f428, %f411;
	mov.f32 	%f429, %f411;
	mov.f32 	%f430, %f411;
	mov.f32 	%f431, %f411;
	mov.f32 	%f432, %f411;
	mov.f32 	%f433, %f411;
	mov.f32 	%f434, %f411;
	mov.f32 	%f435, %f411;
	mov.f32 	%f436, %f411;
	mov.f32 	%f437, %f411;
	mov.f32 	%f438, %f411;
	mov.f32 	%f439, %f411;
	mov.f32 	%f440, %f411;
	mov.f32 	%f441, %f411;
	mov.f32 	%f442, %f411;
	mov.f32 	%f443, %f411;
	mov.f32 	%f444, %f411;
	mov.f32 	%f445, %f411;
	mov.f32 	%f446, %f411;
	mov.f32 	%f447, %f411;
	mov.f32 	%f448, %f411;
	mov.f32 	%f449, %f411;
	mov.f32 	%f450, %f411;
	mov.f32 	%f451, %f411;
	mov.f32 	%f452, %f411;
	mov.f32 	%f453, %f411;
	mov.f32 	%f454, %f411;
	mov.f32 	%f455, %f411;
	mov.f32 	%f456, %f411;
	mov.f32 	%f457, %f411;
	mov.f32 	%f458, %f411;
	mov.f32 	%f459, %f411;
	mov.f32 	%f460, %f411;
	mov.f32 	%f461, %f411;
	mov.f32 	%f462, %f411;
	mov.f32 	%f463, %f411;
	mov.f32 	%f464, %f411;
	mov.f32 	%f465, %f411;
	mov.f32 	%f466, %f411;
	mov.f32 	%f467, %f411;
	mov.f32 	%f468, %f411;
	mov.f32 	%f469, %f411;
	mov.f32 	%f470, %f411;
	mov.f32 	%f471, %f411;
	mov.f32 	%f472, %f411;
	mov.f32 	%f473, %f411;
	mov.f32 	%f474, %f411;
	@%p1 bra 	$L__BB0_5;
	mov.b32 	%r113, 0;
	mov.f32 	%f411, 0f00000000;
	mov.u32 	%r16, %tid.x;
	shr.u32 	%r17, %r16, 7;
	and.b32  	%r18, %r16, 127;
	shr.u32 	%r25, %r16, 3;
$L__BB0_2:
	ld.param.u32 	%r111, [_Z11kernel_gemmILj128ELj128ELj8ELj8ELj8ELj256EEvjjjPKfS1_Pf_param_2];
	ld.param.u32 	%r108, [_Z11kernel_gemmILj128ELj128ELj8ELj8ELj8ELj256EEvjjjPKfS1_Pf_param_1];
	shl.b32 	%r14, %r108, 1;
	shl.b32 	%r15, %r108, 2;
	mad.lo.s32 	%r19, %r17, %r108, %r18;
	add.s32 	%r20, %r19, %r15;
	add.s32 	%r21, %r20, %r14;
	add.s32 	%r22, %r19, %r14;
	shl.b32 	%r23, %r111, 5;
	shl.b32 	%r24, %r111, 6;
	and.b32  	%r26, %r16, 7;
	mad.lo.s32 	%r27, %r25, %r111, %r26;
	add.s32 	%r28, %r27, %r24;
	add.s32 	%r29, %r28, %r23;
	add.s32 	%r30, %r27, %r23;
	mul.wide.u32 	%rd14, %r27, 4;
	add.s64 	%rd15, %rd206, %rd14;
	ld.global.f32 	%f259, [%rd15];
	shl.b32 	%r31, %r25, 2;
	shl.b32 	%r32, %r16, 9;
	and.b32  	%r33, %r32, 3584;
	or.b32  	%r34, %r33, %r31;
	mov.u32 	%r35, _ZZ11kernel_gemmILj128ELj128ELj8ELj8ELj8ELj256EEvjjjPKfS1_PfE2SA;
	add.s32 	%r36, %r35, %r34;
	st.shared.f32 	[%r36], %f259;
	mul.wide.u32 	%rd16, %r30, 4;
	add.s64 	%rd17, %rd206, %rd16;
	ld.global.f32 	%f260, [%rd17];
	st.shared.f32 	[%r36+128], %f260;
	mul.wide.u32 	%rd18, %r28, 4;
	add.s64 	%rd19, %rd206, %rd18;
	ld.global.f32 	%f261, [%rd19];
	st.shared.f32 	[%r36+256], %f261;
	mul.wide.u32 	%rd20, %r29, 4;
	add.s64 	%rd21, %rd206, %rd20;
	ld.global.f32 	%f262, [%rd21];
	st.shared.f32 	[%r36+384], %f262;
	mul.wide.u32 	%rd22, %r19, 4;
	add.s64 	%rd23, %rd207, %rd22;
	ld.global.f32 	%f263, [%rd23];
	shl.b32 	%r37, %r16, 2;
	mov.u32 	%r38, _ZZ11kernel_gemmILj128ELj128ELj8ELj8ELj8ELj256EEvjjjPKfS1_PfE2SB;
	add.s32 	%r39, %r38, %r37;
	st.shared.f32 	[%r39], %f263;
	mul.wide.u32 	%rd24, %r22, 4;
	add.s64 	%rd25, %rd207, %rd24;
	ld.global.f32 	%f264, [%rd25];
	st.shared.f32 	[%r39+1024], %f264;
	mul.wide.u32 	%rd26, %r20, 4;
	add.s64 	%rd27, %rd207, %rd26;
	ld.global.f32 	%f265, [%rd27];
	st.shared.f32 	[%r39+2048], %f265;
	mul.wide.u32 	%rd28, %r21, 4;
	add.s64 	%rd29, %rd207, %rd28;
	ld.global.f32 	%f266, [%rd29];
	st.shared.f32 	[%r39+3072], %f266;
	bar.sync 	0;
	mov.b32 	%r114, 16;
$L__BB0_3:
	mov.u32 	%r40, %tid.x;
	shl.b32 	%r41, %r40, 1;
	and.b32  	%r42, %r41, 480;
	mov.u32 	%r43, _ZZ11kernel_gemmILj128ELj128ELj8ELj8ELj8ELj256EEvjjjPKfS1_PfE2SA;
	add.s32 	%r44, %r43, %r42;
	add.s32 	%r45, %r44, %r114;
	ld.shared.f32 	%f267, [%r45+-16];
	ld.shared.f32 	%f268, [%r45+-12];
	ld.shared.f32 	%f269, [%r45+-8];
	ld.shared.f32 	%f270, [%r45+-4];
	ld.shared.f32 	%f271, [%r45];
	ld.shared.f32 	%f272, [%r45+4];
	ld.shared.f32 	%f273, [%r45+8];
	ld.shared.f32 	%f274, [%r45+12];
	shl.b32 	%r46, %r40, 5;
	and.b32  	%r47, %r46, 480;
	mov.u32 	%r48, _ZZ11kernel_gemmILj128ELj128ELj8ELj8ELj8ELj256EEvjjjPKfS1_PfE2SB;
	add.s32 	%r49, %r48, %r47;
	add.s32 	%r50, %r49, %r114;
	ld.shared.f32 	%f275, [%r50+-16];
	ld.shared.f32 	%f276, [%r50+-12];
	ld.shared.f32 	%f277, [%r50+-8];
	ld.shared.f32 	%f278, [%r50+-4];
	ld.shared.f32 	%f279, [%r50];
	ld.shared.f32 	%f280, [%r50+4];
	ld.shared.f32 	%f281, [%r50+8];
	ld.shared.f32 	%f282, [%r50+12];
	fma.rn.f32 	%f458, %f267, %f275, %f458;
	fma.rn.f32 	%f457, %f267, %f276, %f457;
	fma.rn.f32 	%f456, %f267, %f277, %f456;
	fma.rn.f32 	%f455, %f267, %f278, %f455;
	fma.rn.f32 	%f454, %f267, %f279, %f454;
	fma.rn.f32 	%f453, %f267, %f280, %f453;
	fma.rn.f32 	%f452, %f267, %f281, %f452;
	fma.rn.f32 	%f451, %f267, %f282, %f451;
	fma.rn.f32 	%f450, %f268, %f275, %f450;
	fma.rn.f32 	%f449, %f268, %f276, %f449;
	fma.rn.f32 	%f448, %f268, %f277, %f448;
	fma.rn.f32 	%f447, %f268, %f278, %f447;
	fma.rn.f32 	%f446, %f268, %f279, %f446;
	fma.rn.f32 	%f445, %f268, %f280, %f445;
	fma.rn.f32 	%f444, %f268, %f281, %f444;
	fma.rn.f32 	%f443, %f268, %f282, %f443;
	fma.rn.f32 	%f442, %f269, %f275, %f442;
	fma.rn.f32 	%f441, %f269, %f276, %f441;
	fma.rn.f32 	%f440, %f269, %f277, %f440;
	fma.rn.f32 	%f439, %f269, %f278, %f439;
	fma.rn.f32 	%f438, %f269, %f279, %f438;
	fma.rn.f32 	%f437, %f269, %f280, %f437;
	fma.rn.f32 	%f436, %f269, %f281, %f436;
	fma.rn.f32 	%f435, %f269, %f282, %f435;
	fma.rn.f32 	%f434, %f270, %f275, %f434;
	fma.rn.f32 	%f433, %f270, %f276, %f433;
	fma.rn.f32 	%f432, %f270, %f277, %f432;
	fma.rn.f32 	%f431, %f270, %f278, %f431;
	fma.rn.f32 	%f430, %f270, %f279, %f430;
	fma.rn.f32 	%f429, %f270, %f280, %f429;
	fma.rn.f32 	%f428, %f270, %f281, %f428;
	fma.rn.f32 	%f427, %f270, %f282, %f427;
	fma.rn.f32 	%f426, %f271, %f275, %f426;
	fma.rn.f32 	%f425, %f271, %f276, %f425;
	fma.rn.f32 	%f424, %f271, %f277, %f424;
	fma.rn.f32 	%f423, %f271, %f278, %f423;
	fma.rn.f32 	%f422, %f271, %f279, %f422;
	fma.rn.f32 	%f421, %f271, %f280, %f421;
	fma.rn.f32 	%f420, %f271, %f281, %f420;
	fma.rn.f32 	%f419, %f271, %f282, %f419;
	fma.rn.f32 	%f418, %f272, %f275, %f418;
	fma.rn.f32 	%f417, %f272, %f276, %f417;
	fma.rn.f32 	%f416, %f272, %f277, %f416;
	fma.rn.f32 	%f415, %f272, %f278, %f415;
	fma.rn.f32 	%f414, %f272, %f279, %f414;
	fma.rn.f32 	%f413, %f272, %f280, %f413;
	fma.rn.f32 	%f412, %f272, %f281, %f412;
	fma.rn.f32 	%f411, %f272, %f282, %f411;
	fma.rn.f32 	%f459, %f273, %f275, %f459;
	fma.rn.f32 	%f460, %f273, %f276, %f460;
	fma.rn.f32 	%f461, %f273, %f277, %f461;
	fma.rn.f32 	%f462, %f273, %f278, %f462;
	fma.rn.f32 	%f463, %f273, %f279, %f463;
	fma.rn.f32 	%f464, %f273, %f280, %f464;
	fma.rn.f32 	%f465, %f273, %f281, %f465;
	fma.rn.f32 	%f466, %f273, %f282, %f466;
	fma.rn.f32 	%f467, %f274, %f275, %f467;
	fma.rn.f32 	%f468, %f274, %f276, %f468;
	fma.rn.f32 	%f469, %f274, %f277, %f469;
	fma.rn.f32 	%f470, %f274, %f278, %f470;
	fma.rn.f32 	%f471, %f274, %f279, %f471;
	fma.rn.f32 	%f472, %f274, %f280, %f472;
	fma.rn.f32 	%f473, %f274, %f281, %f473;
	fma.rn.f32 	%f474, %f274, %f282, %f474;
	add.s32 	%r114, %r114, 512;
	setp.ne.s32 	%p2, %r114, 4112;
	@%p2 bra 	$L__BB0_3;
	ld.param.u32 	%r112, [_Z11kernel_gemmILj128ELj128ELj8ELj8ELj8ELj256EEvjjjPKfS1_Pf_param_2];
	ld.param.u32 	%r109, [_Z11kernel_gemmILj128ELj128ELj8ELj8ELj8ELj256EEvjjjPKfS1_Pf_param_1];
	shl.b32 	%r51, %r109, 3;
	add.s64 	%rd206, %rd206, 32;
	mul.wide.u32 	%rd30, %r51, 4;
	add.s64 	%rd207, %rd207, %rd30;
	bar.sync 	0;
	add.s32 	%r113, %r113, 1;
	shr.u32 	%r52, %r112, 3;
	setp.eq.s32 	%p3, %r113, %r52;
	@%p3 bra 	$L__BB0_5;
	bra.uni 	$L__BB0_2;
$L__BB0_5:
	ld.param.u64 	%rd205, [_Z11kernel_gemmILj128ELj128ELj8ELj8ELj8ELj256EEvjjjPKfS1_Pf_param_5];
	ld.param.u32 	%r110, [_Z11kernel_gemmILj128ELj128ELj8ELj8ELj8ELj256EEvjjjPKfS1_Pf_param_1];
	mov.u32 	%r53, %ctaid.y;
	mul.lo.s32 	%r54, %r53, %r110;
	shl.b32 	%r55, %r54, 7;
	mov.u32 	%r56, %ctaid.x;
	shl.b32 	%r57, %r56, 7;
	add.s32 	%r58, %r55, %r57;
	cvt.u64.u32 	%rd31, %r58;
	mov.u32 	%r59, %tid.x;
	shr.u32 	%r60, %r59, 4;
	shl.b32 	%r61, %r59, 3;
	and.b32  	%r62, %r61, 120;
	mul.lo.s32 	%r63, %r60, %r110;
	shl.b32 	%r64, %r63, 3;
	add.s32 	%r65, %r64, %r62;
	cvt.u64.u32 	%rd32, %r65;
	add.s64 	%rd33, %rd32, %rd31;
	cvta.to.global.u64 	%rd34, %rd205;
	shl.b64 	%rd35, %rd33, 2;
	add.s64 	%rd36, %rd34, %rd35;
	st.global.f32 	[%rd36], %f458;
	st.global.f32 	[%rd36+4], %f457;
	st.global.f32 	[%rd36+8], %f456;
	st.global.f32 	[%rd36+12], %f455;
	st.global.f32 	[%rd36+16], %f454;
	st.global.f32 	[%rd36+20], %f453;
	st.global.f32 	[%rd36+24], %f452;
	st.global.f32 	[%rd36+28], %f451;
	add.s32 	%r66, %r65, %r110;
	cvt.u64.u32 	%rd37, %r66;
	add.s64 	%rd38, %rd37, %rd31;
	shl.b64 	%rd39, %rd38, 2;
	add.s64 	%rd40, %rd34, %rd39;
	st.global.f32 	[%rd40], %f450;
	add.s32 	%r67, %r66, 1;
	cvt.u64.u32 	%rd41, %r67;
	add.s64 	%rd42, %rd41, %rd31;
	shl.b64 	%rd43, %rd42, 2;
	add.s64 	%rd44, %rd34, %rd43;
	st.global.f32 	[%rd44], %f449;
	add.s32 	%r68, %r66, 2;
	cvt.u64.u32 	%rd45, %r68;
	add.s64 	%rd46, %rd45, %rd31;
	shl.b64 	%rd47, %rd46, 2;
	add.s64 	%rd48, %rd34, %rd47;
	st.global.f32 	[%rd48], %f448;
	add.s32 	%r69, %r66, 3;
	cvt.u64.u32 	%rd49, %r69;
	add.s64 	%rd50, %rd49, %rd31;
	shl.b64 	%rd51, %rd50, 2;
	add.s64 	%rd52, %rd34, %rd51;
	st.global.f32 	[%rd52], %f447;
	add.s32 	%r70, %r66, 4;
	cvt.u64.u32 	%rd53, %r70;
	add.s64 	%rd54, %rd53, %rd31;
	shl.b64 	%rd55, %rd54, 2;
	add.s64 	%rd56, %rd34, %rd55;
	st.global.f32 	[%rd56], %f446;
	add.s32 	%r71, %r66, 5;
	cvt.u64.u32 	%rd57, %r71;
	add.s64 	%rd58, %rd57, %rd31;
	shl.b64 	%rd59, %rd58, 2;
	add.s64 	%rd60, %rd34, %rd59;
	st.global.f32 	[%rd60], %f445;
	add.s32 	%r72, %r66, 6;
	cvt.u64.u32 	%rd61, %r72;
	add.s64 	%rd62, %rd61, %rd31;
	shl.b64 	%rd63, %rd62, 2;
	add.s64 	%rd64, %rd34, %rd63;
	st.global.f32 	[%rd64], %f444;
	add.s32 	%r73, %r66, 7;
	cvt.u64.u32 	%rd65, %r73;
	add.s64 	%rd66, %rd65, %rd31;
	shl.b64 	%rd67, %rd66, 2;
	add.s64 	%rd68, %rd34, %rd67;
	st.global.f32 	[%rd68], %f443;
	add.s32 	%r74, %r66, %r110;
	cvt.u64.u32 	%rd69, %r74;
	add.s64 	%rd70, %rd69, %rd31;
	shl.b64 	%rd71, %rd70, 2;
	add.s64 	%rd72, %rd34, %rd71;
	st.global.f32 	[%rd72], %f442;
	st.global.f32 	[%rd72+4], %f441;
	add.s32 	%r75, %r68, %r110;
	cvt.u64.u32 	%rd73, %r75;
	add.s64 	%rd74, %rd73, %rd31;
	shl.b64 	%rd75, %rd74, 2;
	add.s64 	%rd76, %rd34, %rd75;
	st.global.f32 	[%rd76], %f440;
	st.global.f32 	[%rd76+4], %f439;
	add.s32 	%r76, %r75, 2;
	cvt.u64.u32 	%rd77, %r76;
	add.s64 	%rd78, %rd77, %rd31;
	shl.b64 	%rd79, %rd78, 2;
	add.s64 	%rd80, %rd34, %rd79;
	st.global.f32 	[%rd80], %f438;
	st.global.f32 	[%rd80+4], %f437;
	add.s32 	%r77, %r75, 4;
	cvt.u64.u32 	%rd81, %r77;
	add.s64 	%rd82, %rd81, %rd31;
	shl.b64 	%rd83, %rd82, 2;
	add.s64 	%rd84, %rd34, %rd83;
	st.global.f32 	[%rd84], %f436;
	st.global.f32 	[%rd84+4], %f435;
	add.s32 	%r78, %r74, %r110;
	cvt.u64.u32 	%rd85, %r78;
	add.s64 	%rd86, %rd85, %rd31;
	shl.b64 	%rd87, %rd86, 2;
	add.s64 	%rd88, %rd34, %rd87;
	st.global.f32 	[%rd88], %f434;
	add.s32 	%r79, %r78, 1;
	cvt.u64.u32 	%rd89, %r79;
	add.s64 	%rd90, %rd89, %rd31;
	shl.b64 	%rd91, %rd90, 2;
	add.s64 	%rd92, %rd34, %rd91;
	st.global.f32 	[%rd92], %f433;
	add.s32 	%r80, %r78, 2;
	cvt.u64.u32 	%rd93, %r80;
	add.s64 	%rd94, %rd93, %rd31;
	shl.b64 	%rd95, %rd94, 2;
	add.s64 	%rd96, %rd34, %rd95;
	st.global.f32 	[%rd96], %f432;
	add.s32 	%r81, %r78, 3;
	cvt.u64.u32 	%rd97, %r81;
	add.s64 	%rd98, %rd97, %rd31;
	shl.b64 	%rd99, %rd98, 2;
	add.s64 	%rd100, %rd34, %rd99;
	st.global.f32 	[%rd100], %f431;
	add.s32 	%r82, %r78, 4;
	cvt.u64.u32 	%rd101, %r82;
	add.s64 	%rd102, %rd101, %rd31;
	shl.b64 	%rd103, %rd102, 2;
	add.s64 	%rd104, %rd34, %rd103;
	st.global.f32 	[%rd104], %f430;
	add.s32 	%r83, %r78, 5;
	cvt.u64.u32 	%rd105, %r83;
	add.s64 	%rd106, %rd105, %rd31;
	shl.b64 	%rd107, %rd106, 2;
	add.s64 	%rd108, %rd34, %rd107;
	st.global.f32 	[%rd108], %f429;
	add.s32 	%r84, %r78, 6;
	cvt.u64.u32 	%rd109, %r84;
	add.s64 	%rd110, %rd109, %rd31;
	shl.b64 	%rd111, %rd110, 2;
	add.s64 	%rd112, %rd34, %rd111;
	st.global.f32 	[%rd112], %f428;
	add.s32 	%r85, %r78, 7;
	cvt.u64.u32 	%rd113, %r85;
	add.s64 	%rd114, %rd113, %rd31;
	shl.b64 	%rd115, %rd114, 2;
	add.s64 	%rd116, %rd34, %rd115;
	st.global.f32 	[%rd116], %f427;
	add.s32 	%r86, %r78, %r110;
	cvt.u64.u32 	%rd117, %r86;
	add.s64 	%rd118, %rd117, %rd31;
	shl.b64 	%rd119, %rd118, 2;
	add.s64 	%rd120, %rd34, %rd119;
	st.global.f32 	[%rd120], %f426;
	st.global.f32 	[%rd120+4], %f425;
	st.global.f32 	[%rd120+8], %f424;
	st.global.f32 	[%rd120+12], %f423;
	add.s32 	%r87, %r82, %r110;
	cvt.u64.u32 	%rd121, %r87;
	add.s64 	%rd122, %rd121, %rd31;
	shl.b64 	%rd123, %rd122, 2;
	add.s64 	%rd124, %rd34, %rd123;
	st.global.f32 	[%rd124], %f422;
	st.global.f32 	[%rd124+4], %f421;
	st.global.f32 	[%rd124+8], %f420;
	st.global.f32 	[%rd124+12], %f419;
	add.s32 	%r88, %r86, %r110;
	cvt.u64.u32 	%rd125, %r88;
	add.s64 	%rd126, %rd125, %rd31;
	shl.b64 	%rd127, %rd126, 2;
	add.s64 	%rd128, %rd34, %rd127;
	st.global.f32 	[%rd128], %f418;
	add.s32 	%r89, %r88, 1;
	cvt.u64.u32 	%rd129, %r89;
	add.s64 	%rd130, %rd129, %rd31;
	shl.b64 	%rd131, %rd130, 2;
	add.s64 	%rd132, %rd34, %rd131;
	st.global.f32 	[%rd132], %f417;
	add.s32 	%r90, %r88, 2;
	cvt.u64.u32 	%rd133, %r90;
	add.s64 	%rd134, %rd133, %rd31;
	shl.b64 	%rd135, %rd134, 2;
	add.s64 	%rd136, %rd34, %rd135;
	st.global.f32 	[%rd136], %f416;
	add.s32 	%r91, %r88, 3;
	cvt.u64.u32 	%rd137, %r91;
	add.s64 	%rd138, %rd137, %rd31;
	shl.b64 	%rd139, %rd138, 2;
	add.s64 	%rd140, %rd34, %rd139;
	st.global.f32 	[%rd140], %f415;
	add.s32 	%r92, %r88, 4;
	cvt.u64.u32 	%rd141, %r92;
	add.s64 	%rd142, %rd141, %rd31;
	shl.b64 	%rd143, %rd142, 2;
	add.s64 	%rd144, %rd34, %rd143;
	st.global.f32 	[%rd144], %f414;
	add.s32 	%r93, %r88, 5;
	cvt.u64.u32 	%rd145, %r93;
	add.s64 	%rd146, %rd145, %rd31;
	shl.b64 	%rd147, %rd146, 2;
	add.s64 	%rd148, %rd34, %rd147;
	st.global.f32 	[%rd148], %f413;
	add.s32 	%r94, %r88, 6;
	cvt.u64.u32 	%rd149, %r94;
	add.s64 	%rd150, %rd149, %rd31;
	shl.b64 	%rd151, %rd150, 2;
	add.s64 	%rd152, %rd34, %rd151;
	st.global.f32 	[%rd152], %f412;
	add.s32 	%r95, %r88, 7;
	cvt.u64.u32 	%rd153, %r95;
	add.s64 	%rd154, %rd153, %rd31;
	shl.b64 	%rd155, %rd154, 2;
	add.s64 	%rd156, %rd34, %rd155;
	st.global.f32 	[%rd156], %f411;
	add.s32 	%r96, %r88, %r110;
	cvt.u64.u32 	%rd157, %r96;
	add.s64 	%rd158, %rd157, %rd31;
	shl.b64 	%rd159, %rd158, 2;
	add.s64 	%rd160, %rd34, %rd159;
	st.global.f32 	[%rd160], %f459;
	st.global.f32 	[%rd160+4], %f460;
	add.s32 	%r97, %r90, %r110;
	cvt.u64.u32 	%rd161, %r97;
	add.s64 	%rd162, %rd161, %rd31;
	shl.b64 	%rd163, %rd162, 2;
	add.s64 	%rd164, %rd34, %rd163;
	st.global.f32 	[%rd164], %f461;
	st.global.f32 	[%rd164+4], %f462;
	add.s32 	%r98, %r97, 2;
	cvt.u64.u32 	%rd165, %r98;
	add.s64 	%rd166, %rd165, %rd31;
	shl.b64 	%rd167, %rd166, 2;
	add.s64 	%rd168, %rd34, %rd167;
	st.global.f32 	[%rd168], %f463;
	st.global.f32 	[%rd168+4], %f464;
	add.s32 	%r99, %r97, 4;
	cvt.u64.u32 	%rd169, %r99;
	add.s64 	%rd170, %rd169, %rd31;
	shl.b64 	%rd171, %rd170, 2;
	add.s64 	%rd172, %rd34, %rd171;
	st.global.f32 	[%rd172], %f465;
	st.global.f32 	[%rd172+4], %f466;
	add.s32 	%r100, %r96, %r110;
	cvt.u64.u32 	%rd173, %r100;
	add.s64 	%rd174, %rd173, %rd31;
	shl.b64 	%rd175, %rd174, 2;
	add.s64 	%rd176, %rd34, %rd175;
	st.global.f32 	[%rd176], %f467;
	add.s32 	%r101, %r100, 1;
	cvt.u64.u32 	%rd177, %r101;
	add.s64 	%rd178, %rd177, %rd31;
	shl.b64 	%rd179, %rd178, 2;
	add.s64 	%rd180, %rd34, %rd179;
	st.global.f32 	[%rd180], %f468;
	add.s32 	%r102, %r100, 2;
	cvt.u64.u32 	%rd181, %r102;
	add.s64 	%rd182, %rd181, %rd31;
	shl.b64 	%rd183, %rd182, 2;
	add.s64 	%rd184, %rd34, %rd183;
	st.global.f32 	[%rd184], %f469;
	add.s32 	%r103, %r100, 3;
	cvt.u64.u32 	%rd185, %r103;
	add.s64 	%rd186, %rd185, %rd31;
	shl.b64 	%rd187, %rd186, 2;
	add.s64 	%rd188, %rd34, %rd187;
	st.global.f32 	[%rd188], %f470;
	add.s32 	%r104, %r100, 4;
	cvt.u64.u32 	%rd189, %r104;
	add.s64 	%rd190, %rd189, %rd31;
	shl.b64 	%rd191, %rd190, 2;
	add.s64 	%rd192, %rd34, %rd191;
	st.global.f32 	[%rd192], %f471;
	add.s32 	%r105, %r100, 5;
	cvt.u64.u32 	%rd193, %r105;
	add.s64 	%rd194, %rd193, %rd31;
	shl.b64 	%rd195, %rd194, 2;
	add.s64 	%rd196, %rd34, %rd195;
	st.global.f32 	[%rd196], %f472;
	add.s32 	%r106, %r100, 6;
	cvt.u64.u32 	%rd197, %r106;
	add.s64 	%rd198, %rd197, %rd31;
	shl.b64 	%rd199, %rd198, 2;
	add.s64 	%rd200, %rd34, %rd199;
	st.global.f32 	[%rd200], %f473;
	add.s32 	%r107, %r100, 7;
	cvt.u64.u32 	%rd201, %r107;
	add.s64 	%rd202, %rd201, %rd31;
	shl.b64 	%rd203, %rd202, 2;
	add.s64 	%rd204, %rd34, %rd203;
	st.global.f32 	[%rd204], %f474;
	ret;

}


// ===== COMPILED SASS (sm_100) =====

	.target	sm_100

	.elftype	@"ET_EXEC"


//--------------------- .note.nv.tkinfo           --------------------------
	.section	.note.nv.tkinfo,"",@"SHT_NOTE"
	.sectionflags	@"SHF_NOTE_NV_TKINFO"
	.tkinfo
        /*0018*/ 	.word	0x00000002
        /*0030*/ 	.string	""
        /*0030*/ 	.string	"ptxas"
        /*0030*/ 	.string	"Cuda compilation tools, release 13.0, V13.0.88"
        /*0030*/ 	.string	"Build cuda_13.0.r13.0/compiler.36424714_0"
        /*0030*/ 	.string	"-arch sm_100 -m 64 "



//--------------------- .note.nv.cuinfo           --------------------------
	.section	.note.nv.cuinfo,"",@"SHT_NOTE"
	.sectionflags	@"SHF_NOTE_NV_CUINFO"
        /*0018*/ 	.short	0x0002
        /*001a*/ 	.short	0x0064
        /*001c*/ 	.short	0x0082
	.zero		2


//--------------------- .nv.info                  --------------------------
	.section	.nv.info,"",@"SHT_CUDA_INFO"
	.align	4


	//----- nvinfo : EIATTR_REGCOUNT
	.align		4
        /*0000*/ 	.byte	0x04, 0x2f
        /*0002*/ 	.short	(.L_1 - .L_0)
	.align		4
.L_0:
        /*0004*/ 	.word	index@(_Z11kernel_gemmILj128ELj128ELj8ELj8ELj8ELj256EEvjjjPKfS1_Pf)
        /*0008*/ 	.word	0x00000060


	//----- nvinfo : EIATTR_FRAME_SIZE
	.align		4
.L_1:
        /*000c*/ 	.byte	0x04, 0x11
        /*000e*/ 	.short	(.L_3 - .L_2)
	.align		4
.L_2:
        /*0010*/ 	.word	index@(_Z11kernel_gemmILj128ELj128ELj8ELj8ELj8ELj256EEvjjjPKfS1_Pf)
        /*0014*/ 	.word	0x00000000


	//----- nvinfo : EIATTR_MIN_STACK_SIZE
	.align		4
.L_3:
        /*0018*/ 	.byte	0x04, 0x12
        /*001a*/ 	.short	(.L_5 - .L_4)
	.align		4
.L_4:
        /*001c*/ 	.word	index@(_Z11kernel_gemmILj128ELj128ELj8ELj8ELj8ELj256EEvjjjPKfS1_Pf)
        /*0020*/ 	.word	0x00000000
.L_5:


//--------------------- .nv.compat                --------------------------
	.section	.nv.compat,"",@"SHT_CUDA_COMPAT_INFO"
	.align	4
        /*0000*/ 	.byte	0x02, 0x09, 0x00, 0x00, 0x02, 0x02, 0x01, 0x00, 0x02, 0x05, 0x05, 0x00, 0x03, 0x07, 0x01, 0x01
        /*0010*/ 	.byte	0x02, 0x03, 0x00, 0x00, 0x02, 0x06, 0x01, 0x00, 0x04, 0x0b, 0x08, 0x00, 0x09, 0x00, 0x00, 0x00
        /*0020*/ 	.byte	0x00, 0x00, 0x00, 0x00


//--------------------- .nv.info._Z11kernel_gemmILj128ELj128ELj8ELj8ELj8ELj256EEvjjjPKfS1_Pf --------------------------
	.section	.nv.info._Z11kernel_gemmILj128ELj128ELj8ELj8ELj8ELj256EEvjjjPKfS1_Pf,"",@"SHT_CUDA_INFO"
	.sectionflags	@""
	.align	4


	//----- nvinfo : EIATTR_CUDA_API_VERSION
	.align		4
        /*0000*/ 	.byte	0x04, 0x37
        /*0002*/ 	.short	(.L_7 - .L_6)
.L_6:
        /*0004*/ 	.word	0x00000082


	//----- nvinfo : EIATTR_KPARAM_INFO
	.align		4
.L_7:
        /*0008*/ 	.byte	0x04, 0x17
        /*000a*/ 	.short	(.L_9 - .L_8)
.L_8:
        /*000c*/ 	.word	0x00000000
        /*0010*/ 	.short	0x0005
        /*0012*/ 	.short	0x0020
        /*0014*/ 	.byte	0x00, 0xf5, 0x21, 0x00


	//----- nvinfo : EIATTR_KPARAM_INFO
	.align		4
.L_9:
        /*0018*/ 	.byte	0x04, 0x17
        /*001a*/ 	.short	(.L_11 - .L_10)
.L_10:
        /*001c*/ 	.word	0x00000000
        /*0020*/ 	.short	0x0004
        /*0022*/ 	.short	0x0018
        /*0024*/ 	.byte	0x00, 0xf5, 0x21, 0x00


	//----- nvinfo : EIATTR_KPARAM_INFO
	.align		4
.L_11:
        /*0028*/ 	.byte	0x04, 0x17
        /*002a*/ 	.short	(.L_13 - .L_12)
.L_12:
        /*002c*/ 	.word	0x00000000
        /*0030*/ 	.short	0x0003
        /*0032*/ 	.short	0x0010
        /*0034*/ 	.byte	0x00, 0xf5, 0x21, 0x00


	//----- nvinfo : EIATTR_KPARAM_INFO
	.align		4
.L_13:
        /*0038*/ 	.byte	0x04, 0x17
        /*003a*/ 	.short	(.L_15 - .L_14)
.L_14:
        /*003c*/ 	.word	0x00000000
        /*0040*/ 	.short	0x0002
        /*0042*/ 	.short	0x0008
        /*0044*/ 	.byte	0x00, 0xf0, 0x11, 0x00


	//----- nvinfo : EIATTR_KPARAM_INFO
	.align		4
.L_15:
        /*0048*/ 	.byte	0x04, 0x17
        /*004a*/ 	.short	(.L_17 - .L_16)
.L_16:
        /*004c*/ 	.word	0x00000000
        /*0050*/ 	.short	0x0001
        /*0052*/ 	.short	0x0004
        /*0054*/ 	.byte	0x00, 0xf0, 0x11, 0x00


	//----- nvinfo : EIATTR_KPARAM_INFO
	.align		4
.L_17:
        /*0058*/ 	.byte	0x04, 0x17
        /*005a*/ 	.short	(.L_19 - .L_18)
.L_18:
        /*005c*/ 	.word	0x00000000
        /*0060*/ 	.short	0x0000
        /*0062*/ 	.short	0x0000
        /*0064*/ 	.byte	0x00, 0xf0, 0x11, 0x00


	//----- nvinfo : EIATTR_SPARSE_MMA_MASK
	.align		4
.L_19:
        /*0068*/ 	.byte	0x03, 0x50
        /*006a*/ 	.short	0x0000


	//----- nvinfo : EIATTR_MAXREG_COUNT
	.align		4
        /*006c*/ 	.byte	0x03, 0x1b
        /*006e*/ 	.short	0x00ff


	//----- nvinfo : EIATTR_NUM_BARRIERS
	.align		4
        /*0070*/ 	.byte	0x02, 0x4c
        /*0072*/ 	.byte	0x01
	.zero		1


	//----- nvinfo : EIATTR_MERCURY_ISA_VERSION
	.align		4
        /*0074*/ 	.byte	0x03, 0x5f
        /*0076*/ 	.short	0x0101


	//----- nvinfo : EIATTR_VRC_CTA_INIT_COUNT
	.align		4
        /*0078*/ 	.byte	0x02, 0x4a
	.zero		1
	.zero		1


	//----- nvinfo : EIATTR_EXIT_INSTR_OFFSETS
	.align		4
        /*007c*/ 	.byte	0x04, 0x1c
        /*007e*/ 	.short	(.L_21 - .L_20)


	//   ....[0]....
.L_20:
        /*0080*/ 	.word	0x00001e50


	//----- nvinfo : EIATTR_MAX_THREADS
	.align		4
.L_21:
        /*0084*/ 	.byte	0x04, 0x05
        /*0086*/ 	.short	(.L_23 - .L_22)
.L_22:
        /*0088*/ 	.word	0x00000100
        /*008c*/ 	.word	0x00000001
        /*0090*/ 	.word	0x00000001


	//----- nvinfo : EIATTR_CBANK_PARAM_SIZE
	.align		4
.L_23:
        /*0094*/ 	.byte	0x03, 0x19
        /*0096*/ 	.short	0x0028


	//----- nvinfo : EIATTR_PARAM_CBANK
	.align		4
        /*0098*/ 	.byte	0x04, 0x0a
        /*009a*/ 	.short	(.L_25 - .L_24)
	.align		4
.L_24:
        /*009c*/ 	.word	index@(.nv.constant0._Z11kernel_gemmILj128ELj128ELj8ELj8ELj8ELj256EEvjjjPKfS1_Pf)
        /*00a0*/ 	.short	0x0380
        /*00a2*/ 	.short	0x0028


	//----- nvinfo : EIATTR_SW_WAR
	.align		4
.L_25:
        /*00a4*/ 	.byte	0x04, 0x36
        /*00a6*/ 	.short	(.L_27 - .L_26)
.L_26:
        /*00a8*/ 	.word	0x00000008
.L_27:


//--------------------- .nv.callgraph             --------------------------
	.section	.nv.callgraph,"",@"SHT_CUDA_CALLGRAPH"
	.align	4
	.sectionentsize	8
	.align		4
        /*0000*/ 	.word	0x00000000
	.align		4
        /*0004*/ 	.word	0xffffffff
	.align		4
        /*0008*/ 	.word	0x00000000
	.align		4
        /*000c*/ 	.word	0xfffffffe
	.align		4
        /*0010*/ 	.word	0x00000000
	.align		4
        /*0014*/ 	.word	0xfffffffd
	.align		4
        /*0018*/ 	.word	0x00000000
	.align		4
        /*001c*/ 	.word	0xfffffffc


//--------------------- .text._Z11kernel_gemmILj128ELj128ELj8ELj8ELj8ELj256EEvjjjPKfS1_Pf --------------------------
	.section	.text._Z11kernel_gemmILj128ELj128ELj8ELj8ELj8ELj256EEvjjjPKfS1_Pf,"ax",@progbits
	.align	128
        .global         _Z11kernel_gemmILj128ELj128ELj8ELj8ELj8ELj256EEvjjjPKfS1_Pf
        .type           _Z11kernel_gemmILj128ELj128ELj8ELj8ELj8ELj256EEvjjjPKfS1_Pf,@function
        .size           _Z11kernel_gemmILj128ELj128ELj8ELj8ELj8ELj256EEvjjjPKfS1_Pf,(.L_x_4 - _Z11kernel_gemmILj128ELj128ELj8ELj8ELj8ELj256EEvjjjPKfS1_Pf)
        .other          _Z11kernel_gemmILj128ELj128ELj8ELj8ELj8ELj256EEvjjjPKfS1_Pf,@"STO_CUDA_ENTRY STV_DEFAULT"
_Z11kernel_gemmILj128ELj128ELj8ELj8ELj8ELj256EEvjjjPKfS1_Pf:
.text._Z11kernel_gemmILj128ELj128ELj8ELj8ELj8ELj256EEvjjjPKfS1_Pf:
[----:B------:R-:W-:Y:S08]  /*0000*/  LDC R1, c[0x0][0x37c] ;  /* 0x0000df00ff017b82 */ /* 0x000ff00000000800 */
[----:B------:R-:W0:Y:S01]  /*0010*/  S2UR UR8, SR_CTAID.Y ;  /* 0x00000000000879c3 */ /* 0x000e220000002600 */
[----:B------:R-:W1:Y:S01]  /*0020*/  LDCU UR12, c[0x0][0x388] ;  /* 0x00007100ff0c77ac */ /* 0x000e620008000800 */
[----:B------:R-:W-:-:S02]  /*0030*/  CS2R R62, SRZ ;  /* 0x00000000003e7805 */ /* 0x000fc4000001ff00 */
[----:B------:R-:W-:Y:S02]  /*0040*/  CS2R R60, SRZ ;  /* 0x00000000003c7805 */ /* 0x000fe4000001ff00 */
[----:B------:R-:W-:Y:S01]  /*0050*/  CS2R R58, SRZ ;  /* 0x00000000003a7805 */ /* 0x000fe2000001ff00 */
[----:B------:R-:W2:Y:S01]  /*0060*/  LDCU.128 UR4, c[0x0][0x390] ;  /* 0x00007200ff0477ac */ /* 0x000ea20008000c00 */
[----:B------:R-:W-:Y:S02]  /*0070*/  CS2R R56, SRZ ;  /* 0x0000000000387805 */ /* 0x000fe4000001ff00 */
[----:B------:R-:W-:Y:S01]  /*0080*/  CS2R R54, SRZ ;  /* 0x0000000000367805 */ /* 0x000fe2000001ff00 */
[----:B------:R-:W3:Y:S01]  /*0090*/  S2UR UR9, SR_CTAID.X ;  /* 0x00000000000979c3 */ /* 0x000ee20000002500 */
[----:B------:R-:W-:Y:S02]  /*00a0*/  CS2R R52, SRZ ;  /* 0x0000000000347805 */ /* 0x000fe4000001ff00 */
[----:B------:R-:W-:-:S02]  /*00b0*/  CS2R R50, SRZ ;  /* 0x0000000000327805 */ /* 0x000fc4000001ff00 */
[----:B------:R-:W-:Y:S02]  /*00c0*/  CS2R R48, SRZ ;  /* 0x0000000000307805 */ /* 0x000fe4000001ff00 */
[----:B------:R-:W-:Y:S02]  /*00d0*/  CS2R R46, SRZ ;  /* 0x00000000002e7805 */ /* 0x000fe4000001ff00 */
[----:B------:R-:W-:Y:S02]  /*00e0*/  CS2R R44, SRZ ;  /* 0x00000000002c7805 */ /* 0x000fe4000001ff00 */
[----:B------:R-:W-:Y:S02]  /*00f0*/  CS2R R42, SRZ ;  /* 0x00000000002a7805 */ /* 0x000fe4000001ff00 */
[----:B------:R-:W-:Y:S02]  /*0100*/  CS2R R40, SRZ ;  /* 0x0000000000287805 */ /* 0x000fe4000001ff00 */
[----:B------:R-:W-:Y:S01]  /*0110*/  CS2R R38, SRZ ;  /* 0x0000000000267805 */ /* 0x000fe2000001ff00 */
[----:B------:R-:W-:Y:S01]  /*0120*/  IMAD.MOV.U32 R0, RZ, RZ, RZ ;  /* 0x000000ffff007224 */ /* 0x000fe200078e00ff */
[----:B------:R-:W-:Y:S01]  /*0130*/  CS2R R78, SRZ ;  /* 0x00000000004e7805 */ /* 0x000fe2000001ff00 */
[----:B-1----:R-:W-:Y:S01]  /*0140*/  UISETP.GE.U32.AND UP0, UPT, UR12, 0x8, UPT ;  /* 0x000000080c00788c */ /* 0x002fe2000bf06070 */
[----:B------:R-:W-:Y:S01]  /*0150*/  IMAD.MOV.U32 R83, RZ, RZ, RZ ;  /* 0x000000ffff537224 */ /* 0x000fe200078e00ff */
[----:B------:R-:W-:Y:S01]  /*0160*/  CS2R R36, SRZ ;  /* 0x0000000000247805 */ /* 0x000fe2000001ff00 */
[----:B------:R-:W-:Y:S01]  /*0170*/  IMAD.MOV.U32 R85, RZ, RZ, RZ ;  /* 0x000000ffff557224 */ /* 0x000fe200078e00ff */
[----:B------:R-:W-:Y:S01]  /*0180*/  CS2R R34, SRZ ;  /* 0x0000000000227805 */ /* 0x000fe2000001ff00 */
[----:B0-----:R-:W-:Y:S01]  /*0190*/  UIMAD UR8, UR8, UR12, URZ ;  /* 0x0000000c080872a4 */ /* 0x001fe2000f8e02ff */
[----:B------:R-:W-:Y:S01]  /*01a0*/  IMAD.MOV.U32 R87, RZ, RZ, RZ ;  /* 0x000000ffff577224 */ /* 0x000fe200078e00ff */
[----:B------:R-:W-:Y:S01]  /*01b0*/  CS2R R26, SRZ ;  /* 0x00000000001a7805 */ /* 0x000fe2000001ff00 */
[----:B------:R-:W-:Y:S01]  /*01c0*/  IMAD.MOV.U32 R89, RZ, RZ, RZ ;  /* 0x000000ffff597224 */ /* 0x000fe200078e00ff */
[----:B------:R-:W-:Y:S01]  /*01d0*/  USHF.L.U32 UR8, UR8, 0x7, URZ ;  /* 0x0000000708087899 */ /* 0x000fe200080006ff */
[----:B------:R-:W-:Y:S01]  /*01e0*/  CS2R R80, SRZ ;  /* 0x0000000000507805 */ /* 0x000fe2000001ff00 */
[----:B------:R-:W-:Y:S01]  /*01f0*/  IMAD.MOV.U32 R91, RZ, RZ, RZ ;  /* 0x000000ffff5b7224 */ /* 0x000fe200078e00ff */
[----:B------:R-:W-:Y:S01]  /*0200*/  CS2R R22, SRZ ;  /* 0x0000000000167805 */ /* 0x000fe2000001ff00 */
[----:B---3--:R-:W-:Y:S01]  /*0210*/  USHF.L.U32 UR9, UR9, 0x7, URZ ;  /* 0x0000000709097899 */ /* 0x008fe200080006ff */
[----:B------:R-:W-:-:S02]  /*0220*/  CS2R R24, SRZ ;  /* 0x0000000000187805 */ /* 0x000fc4000001ff00 */
[----:B------:R-:W-:Y:S02]  /*0230*/  CS2R R28, SRZ ;  /* 0x00000000001c7805 */ /* 0x000fe4000001ff00 */
[----:B------:R-:W-:Y:S02]  /*0240*/  CS2R R30, SRZ ;  /* 0x00000000001e7805 */ /* 0x000fe4000001ff00 */
[----:B------:R-:W-:Y:S02]  /*0250*/  CS2R R64, SRZ ;  /* 0x0000000000407805 */ /* 0x000fe4000001ff00 */
[----:B------:R-:W-:Y:S02]  /*0260*/  CS2R R66, SRZ ;  /* 0x0000000000427805 */ /* 0x000fe4000001ff00 */
[----:B------:R-:W-:Y:S02]  /*0270*/  CS2R R68, SRZ ;  /* 0x0000000000447805 */ /* 0x000fe4000001ff00 */
[----:B------:R-:W-:-:S02]  /*0280*/  CS2R R70, SRZ ;  /* 0x0000000000467805 */ /* 0x000fc4000001ff00 */
[----:B------:R-:W-:Y:S02]  /*0290*/  CS2R R72, SRZ ;  /* 0x0000000000487805 */ /* 0x000fe4000001ff00 */
[----:B------:R-:W-:Y:S02]  /*02a0*/  CS2R R74, SRZ ;  /* 0x00000000004a7805 */ /* 0x000fe4000001ff00 */
[----:B------:R-:W-:Y:S01]  /*02b0*/  CS2R R76, SRZ ;  /* 0x00000000004c7805 */ /* 0x000fe2000001ff00 */
[----:B------:R-:W0:Y:S01]  /*02c0*/  LDCU.64 UR10, c[0x0][0x358] ;  /* 0x00006b00ff0a77ac */ /* 0x000e220008000a00 */
[----:B--2---:R-:W-:Y:S02]  /*02d0*/  UIMAD.WIDE.U32 UR6, UR9, 0x4, UR6 ;  /* 0x00000004090678a5 */ /* 0x004fe4000f8e0006 */
[----:B------:R-:W-:Y:S01]  /*02e0*/  UIMAD.WIDE.U32 UR4, UR8, 0x4, UR4 ;  /* 0x00000004080478a5 */ /* 0x000fe2000f8e0004 */
[----:B------:R-:W-:Y:S11]  /*02f0*/  BRA.U !UP0, `(.L_x_0) ;  /* 0x00000009084c7547 */ /* 0x000ff6000b800000 */
[----:B------:R-:W1:Y:S01]  /*0300*/  S2R R32, SR_TID.X ;  /* 0x0000000000207919 */ /* 0x000e620000002100 */
[----:B------:R-:W-:Y:S01]  /*0310*/  IMAD.U32 R2, RZ, RZ, UR4 ;  /* 0x00000004ff027e24 */ /* 0x000fe2000f8e00ff */
[----:B------:R-:W-:Y:S01]  /*0320*/  MOV R5, UR5 ;  /* 0x0000000500057c02 */ /* 0x000fe20008000f00 */
[----:B------:R-:W-:Y:S02]  /*0330*/  IMAD.U32 R3, RZ, RZ, UR5 ;  /* 0x00000005ff037e24 */ /* 0x000fe4000f8e00ff */
[----:B------:R-:W-:Y:S02]  /*0340*/  IMAD.MOV.U32 R20, RZ, RZ, R2 ;  /* 0x000000ffff147224 */ /* 0x000fe400078e0002 */
[----:B------:R-:W-:Y:S02]  /*0350*/  IMAD.MOV.U32 R21, RZ, RZ, R5 ;  /* 0x000000ffff157224 */ /* 0x000fe400078e0005 */
[----:B------:R-:W-:Y:S02]  /*0360*/  IMAD.MOV.U32 R62, RZ, RZ, RZ ;  /* 0x000000ffff3e7224 */ /* 0x000fe400078e00ff */
[----:B------:R-:W-:-:S02]  /*0370*/  IMAD.U32 R2, RZ, RZ, UR6 ;  /* 0x00000006ff027e24 */ /* 0x000fc4000f8e00ff */
[----:B------:R-:W-:Y:S02]  /*0380*/  IMAD.U32 R3, RZ, RZ, UR7 ;  /* 0x00000007ff037e24 */ /* 0x000fe4000f8e00ff */
[----:B------:R-:W-:Y:S01]  /*0390*/  IMAD.U32 R4, RZ, RZ, UR4 ;  /* 0x00000004ff047e24 */ /* 0x000fe2000f8e00ff */
[----:B------:R-:W-:Y:S01]  /*03a0*/  UMOV UR4, URZ ;  /* 0x000000ff00047c82 */ /* 0x000fe20008000000 */
[--C-:B-1----:R-:W-:Y:S02]  /*03b0*/  SHF.R.U32.HI R33, RZ, 0x7, R32.reuse ;  /* 0x00000007ff217819 */ /* 0x102fe40000011620 */
[----:B------:R-:W-:Y:S02]  /*03c0*/  LOP3.LUT R82, R32, 0x7f, RZ, 0xc0, !PT ;  /* 0x0000007f20527812 */ /* 0x000fe400078ec0ff */
[----:B------:R-:W-:-:S07]  /*03d0*/  SHF.R.U32.HI R84, RZ, 0x3, R32 ;  /* 0x00000003ff547819 */ /* 0x000fce0000011620 */
.L_x_2:
[----:B------:R-:W1:Y:S01]  /*03e0*/  LDC R93, c[0x0][0x388] ;  /* 0x0000e200ff5d7b82 */ /* 0x000e620000000800 */
[----:B------:R-:W-:-:S07]  /*03f0*/  LOP3.LUT R4, R32, 0x7, RZ, 0xc0, !PT ;  /* 0x0000000720047812 */ /* 0x000fce00078ec0ff */
[----:B------:R-:W2:Y:S01]  /*0400*/  LDC R86, c[0x0][0x384] ;  /* 0x0000e100ff567b82 */ /* 0x000ea20000000800 */
[----:B-1----:R-:W-:-:S04]  /*0410*/  IMAD R4, R84, R93, R4 ;  /* 0x0000005d54047224 */ /* 0x002fc800078e0204 */
[----:B------:R-:W-:Y:S02]  /*0420*/  IMAD R15, R93, 0x20, R4 ;  /* 0x000000205d0f7824 */ /* 0x000fe400078e0204 */
[----:B------:R-:W-:-:S04]  /*0430*/  IMAD.WIDE.U32 R10, R4, 0x4, R20 ;  /* 0x00000004040a7825 */ /* 0x000fc800078e0014 */
[----:B--2---:R-:W-:Y:S01]  /*0440*/  IMAD R13, R33, R86, R82 ;  /* 0x00000056210d7224 */ /* 0x004fe200078e0252 */
[----:B0-----:R0:W2:Y:S01]  /*0450*/  LDG.E R16, desc[UR10][R10.64] ;  /* 0x0000000a0a107981 */ /* 0x0010a2000c1e1900 */
[----:B------:R-:W-:Y:S02]  /*0460*/  IMAD R4, R93, 0x40, R4 ;  /* 0x000000405d047824 */ /* 0x000fe400078e0204 */
[C---:B------:R-:W-:Y:S01]  /*0470*/  IMAD R17, R86.reuse, 0x4, R13 ;  /* 0x0000000456117824 */ /* 0x040fe200078e020d */
[----:B------:R-:W-:Y:S01]  /*0480*/  LEA R9, R86, R13, 0x1 ;  /* 0x0000000d56097211 */ /* 0x000fe200078e08ff */
[----:B------:R-:W-:-:S04]  /*0490*/  IMAD.WIDE.U32 R14, R15, 0x4, R20 ;  /* 0x000000040f0e7825 */ /* 0x000fc800078e0014 */
[----:B------:R-:W-:Y:S01]  /*04a0*/  IMAD R7, R93, 0x20, R4 ;  /* 0x000000205d077824 */ /* 0x000fe200078e0204 */
[----:B------:R1:W3:Y:S01]  /*04b0*/  LDG.E R18, desc[UR10][R14.64] ;  /* 0x0000000a0e127981 */ /* 0x0002e2000c1e1900 */
[----:B------:R-:W-:Y:S02]  /*04c0*/  IMAD R19, R86, 0x2, R17 ;  /* 0x0000000256137824 */ /* 0x000fe400078e0211 */
[----:B------:R-:W-:-:S04]  /*04d0*/  IMAD.WIDE.U32 R6, R7, 0x4, R20 ;  /* 0x0000000407067825 */ /* 0x000fc800078e0014 */
[----:B0-----:R-:W-:Y:S02]  /*04e0*/  IMAD.WIDE.U32 R10, R13, 0x4, R2 ;  /* 0x000000040d0a7825 */ /* 0x001fe400078e0002 */
[----:B------:R-:W4:Y:S02]  /*04f0*/  LDG.E R6, desc[UR10][R6.64] ;  /* 0x0000000a06067981 */ /* 0x000f24000c1e1900 */
[----:B------:R-:W-:Y:S02]  /*0500*/  IMAD.WIDE.U32 R4, R4, 0x4, R20 ;  /* 0x0000000404047825 */ /* 0x000fe400078e0014 */
[----:B------:R-:W5:Y:S02]  /*0510*/  LDG.E R10, desc[UR10][R10.64] ;  /* 0x0000000a0a0a7981 */ /* 0x000f64000c1e1900 */
[--C-:B------:R-:W-:Y:S02]  /*0520*/  IMAD.WIDE.U32 R8, R9, 0x4, R2.reuse ;  /* 0x0000000409087825 */ /* 0x100fe400078e0002 */
[----:B------:R0:W5:Y:S02]  /*0530*/  LDG.E R88, desc[UR10][R4.64] ;  /* 0x0000000a04587981 */ /* 0x000164000c1e1900 */
[----:B------:R-:W-:-:S02]  /*0540*/  IMAD.WIDE.U32 R12, R17, 0x4, R2 ;  /* 0x00000004110c7825 */ /* 0x000fc400078e0002 */
[----:B------:R0:W5:Y:S02]  /*0550*/  LDG.E R8, desc[UR10][R8.64] ;  /* 0x0000000a08087981 */ /* 0x000164000c1e1900 */
[----:B-1----:R-:W-:Y:S02]  /*0560*/  IMAD.WIDE.U32 R14, R19, 0x4, R2 ;  /* 0x00000004130e7825 */ /* 0x002fe400078e0002 */
[----:B------:R-:W5:Y:S04]  /*0570*/  LDG.E R12, desc[UR10][R12.64] ;  /* 0x0000000a0c0c7981 */ /* 0x000f68000c1e1900 */
[----:B------:R-:W5:Y:S01]  /*0580*/  LDG.E R14, desc[UR10][R14.64] ;  /* 0x0000000a0e0e7981 */ /* 0x000f62000c1e1900 */
[----:B------:R-:W1:Y:S01]  /*0590*/  S2UR UR7, SR_CgaCtaId ;  /* 0x00000000000779c3 */ /* 0x000e620000008800 */
[----:B------:R-:W-:-:S02]  /*05a0*/  UMOV UR5, 0x400 ;  /* 0x0000040000057882 */ /* 0x000fc40000000000 */
[----:B------:R-:W-:Y:S01]  /*05b0*/  UIADD3 UR6, UPT, UPT, UR5, 0x1000, URZ ;  /* 0x0000100005067890 */ /* 0x000fe2000fffe0ff */
[----:B0-----:R-:W-:Y:S02]  /*05c0*/  IMAD.SHL.U32 R5, R32, 0x200, RZ ;  /* 0x0000020020057824 */ /* 0x001fe400078e00ff */
[----:B------:R-:W-:Y:S01]  /*05d0*/  IMAD.SHL.U32 R4, R84, 0x4, RZ ;  /* 0x0000000454047824 */ /* 0x000fe200078e00ff */
[----:B-1----:R-:W-:-:S06]  /*05e0*/  ULEA UR6, UR7, UR6, 0x18 ;  /* 0x0000000607067291 */ /* 0x002fcc000f8ec0ff */
[----:B------:R-:W-:Y:S02]  /*05f0*/  LEA R7, R32, UR6, 0x2 ;  /* 0x0000000620077c11 */ /* 0x000fe4000f8e10ff */
[----:B------:R-:W0:Y:S01]  /*0600*/  S2R R32, SR_TID.X ;  /* 0x0000000000207919 */ /* 0x000e220000002100 */
[----:B------:R-:W-:Y:S01]  /*0610*/  ULEA UR5, UR7, UR5, 0x18 ;  /* 0x0000000507057291 */ /* 0x000fe2000f8ec0ff */
[----:B------:R-:W-:Y:S01]  /*0620*/  LOP3.LUT R5, R4, 0xe00, R5, 0xf8, !PT ;  /* 0x00000e0004057812 */ /* 0x000fe200078ef805 */
[C---:B0-----:R-:W-:Y:S02]  /*0630*/  IMAD.SHL.U32 R9, R32.reuse, 0x20, RZ ;  /* 0x0000002020097824 */ /* 0x041fe400078e00ff */
[----:B------:R-:W-:-:S03]  /*0640*/  IMAD.SHL.U32 R4, R32, 0x2, RZ ;  /* 0x0000000220047824 */ /* 0x000fc600078e00ff */
[----:B------:R-:W-:Y:S02]  /*0650*/  LOP3.LUT R9, R9, 0x1e0, RZ, 0xc0, !PT ;  /* 0x000001e009097812 */ /* 0x000fe400078ec0ff */
[----:B------:R-:W-:-:S03]  /*0660*/  LOP3.LUT R4, R4, 0x1e0, RZ, 0xc0, !PT ;  /* 0x000001e004047812 */ /* 0x000fc600078ec0ff */
[----:B------:R-:W-:Y:S01]  /*0670*/  VIADD R90, R9, UR6 ;  /* 0x00000006095a7c36 */ /* 0x000fe20008000000 */
[----:B--2---:R-:W-:Y:S04]  /*0680*/  STS [R5+UR5], R16 ;  /* 0x0000001005007988 */ /* 0x004fe80008000805 */
[----:B---3--:R-:W-:Y:S04]  /*0690*/  STS [R5+UR5+0x80], R18 ;  /* 0x0000801205007988 */ /* 0x008fe80008000805 */
[----:B----4-:R-:W-:Y:S04]  /*06a0*/  STS [R5+UR5+0x180], R6 ;  /* 0x0001800605007988 */ /* 0x010fe80008000805 */
[----:B-----5:R0:W-:Y:S04]  /*06b0*/  STS [R5+UR5+0x100], R88 ;  /* 0x0001005805007988 */ /* 0x0201e80008000805 */
[----:B------:R1:W-:Y:S04]  /*06c0*/  STS [R7+0x400], R8 ;  /* 0x0004000807007388 */ /* 0x0003e80000000800 */
[----:B------:R1:W-:Y:S04]  /*06d0*/  STS [R7], R10 ;  /* 0x0000000a07007388 */ /* 0x0003e80000000800 */
[----:B------:R1:W-:Y:S04]  /*06e0*/  STS [R7+0x800], R12 ;  /* 0x0008000c07007388 */ /* 0x0003e80000000800 */
[----:B------:R1:W-:Y:S01]  /*06f0*/  STS [R7+0xc00], R14 ;  /* 0x000c000e07007388 */ /* 0x0003e20000000800 */
[----:B0-----:R-:W-:Y:S01]  /*0700*/  VIADD R88, R4, UR5 ;  /* 0x0000000504587c36 */ /* 0x001fe20008000000 */
[----:B------:R-:W-:Y:S01]  /*0710*/  UMOV UR5, 0x10 ;  /* 0x0000001000057882 */ /* 0x000fe20000000000 */
[----:B------:R-:W-:Y:S06]  /*0720*/  BAR.SYNC.DEFER_BLOCKING 0x0 ;  /* 0x0000000000007b1d */ /* 0x000fec0000010000 */
.L_x_1:
[----:B-1----:R-:W-:Y:S04]  /*0730*/  LDS.128 R4, [R88+UR5+-0x10] ;  /* 0xfffff00558047984 */ /* 0x002fe80008000c00 */
[----:B------:R-:W0:Y:S04]  /*0740*/  LDS.128 R8, [R90+UR5+-0x10] ;  /* 0xfffff0055a087984 */ /* 0x000e280008000c00 */
[----:B------:R-:W1:Y:S04]  /*0750*/  LDS.128 R12, [R90+UR5] ;  /* 0x000000055a0c7984 */ /* 0x000e680008000c00 */
[----:B------:R-:W2:Y:S01]  /*0760*/  LDS.128 R16, [R88+UR5] ;  /* 0x0000000558107984 */ /* 0x000ea20008000c00 */
[----:B------:R-:W-:-:S04]  /*0770*/  UIADD3 UR5, UPT, UPT, UR5, 0x200, URZ ;  /* 0x0000020005057890 */ /* 0x000fc8000fffe0ff */
[----:B------:R-:W-:Y:S01]  /*0780*/  UISETP.NE.AND UP0, UPT, UR5, 0x1010, UPT ;  /* 0x000010100500788c */ /* 0x000fe2000bf05270 */
[C---:B0-----:R-:W-:Y:S01]  /*0790*/  FFMA R31, R4.reuse, R8, R31 ;  /* 0x00000008041f7223 */ /* 0x041fe2000000001f */
[C---:B------:R-:W-:Y:S01]  /*07a0*/  FFMA R30, R4.reuse, R9, R30 ;  /* 0x00000009041e7223 */ /* 0x040fe2000000001e */
[C---:B------:R-:W-:Y:S01]  /*07b0*/  FFMA R29, R4.reuse, R10, R29 ;  /* 0x0000000a041d7223 */ /* 0x040fe2000000001d */
[C---:B------:R-:W-:Y:S01]  /*07c0*/  FFMA R28, R4.reuse, R11, R28 ;  /* 0x0000000b041c7223 */ /* 0x040fe2000000001c */
[C---:B-1----:R-:W-:Y:S01]  /*07d0*/  FFMA R25, R4.reuse, R12, R25 ;  /* 0x0000000c04197223 */ /* 0x042fe20000000019 */
[C---:B------:R-:W-:Y:S01]  /*07e0*/  FFMA R24, R4.reuse, R13, R24 ;  /* 0x0000000d04187223 */ /* 0x040fe20000000018 */
[C---:B------:R-:W-:Y:S01]  /*07f0*/  FFMA R23, R4.reuse, R14, R23 ;  /* 0x0000000e04177223 */ /* 0x040fe20000000017 */
[----:B------:R-:W-:Y:S01]  /*0800*/  FFMA R22, R4, R15, R22 ;  /* 0x0000000f04167223 */ /* 0x000fe20000000016 */
[----:B------:R-:W-:Y:S01]  /*0810*/  FFMA R91, R8, R5, R91 ;  /* 0x00000005085b7223 */ /* 0x000fe2000000005b */
[C---:B------:R-:W-:Y:S01]  /*0820*/  FFMA R80, R5.reuse, R9, R80 ;  /* 0x0000000905507223 */ /* 0x040fe20000000050 */
[C---:B------:R-:W-:Y:S01]  /*0830*/  FFMA R89, R5.reuse, R10, R89 ;  /* 0x0000000a05597223 */ /* 0x040fe20000000059 */
[C---:B------:R-:W-:Y:S01]  /*0840*/  FFMA R34, R5.reuse, R11, R34 ;  /* 0x0000000b05227223 */ /* 0x040fe20000000022 */
[----:B------:R-:W-:Y:S01]  /*0850*/  FFMA R27, R12, R5, R27 ;  /* 0x000000050c1b7223 */ /* 0x000fe2000000001b */
[C---:B------:R-:W-:Y:S01]  /*0860*/  FFMA R26, R5.reuse, R13, R26 ;  /* 0x0000000d051a7223 */ /* 0x040fe2000000001a */
[C---:B------:R-:W-:Y:S01]  /*0870*/  FFMA R35, R5.reuse, R14, R35 ;  /* 0x0000000e05237223 */ /* 0x040fe20000000023 */
[----:B------:R-:W-:Y:S01]  /*0880*/  FFMA R36, R5, R15, R36 ;  /* 0x0000000f05247223 */ /* 0x000fe20000000024 */
        /* <DEDUP_REMOVED lines=16> */
[C---:B--2---:R-:W-:Y:S01]  /*0990*/  FFMA R49, R16.reuse, R8, R49 ;  /* 0x0000000810317223 */ /* 0x044fe20000000031 */
[C---:B------:R-:W-:Y:S01]  /*09a0*/  FFMA R48, R16.reuse, R9, R48 ;  /* 0x0000000910307223 */ /* 0x040fe20000000030 */
[C---:B------:R-:W-:Y:S01]  /*09b0*/  FFMA R51, R16.reuse, R10, R51 ;  /* 0x0000000a10337223 */ /* 0x040fe20000000033 */
[C---:B------:R-:W-:Y:S01]  /*09c0*/  FFMA R50, R16.reuse, R11, R50 ;  /* 0x0000000b10327223 */ /* 0x040fe20000000032 */
[C---:B------:R-:W-:Y:S01]  /*09d0*/  FFMA R53, R16.reuse, R12, R53 ;  /* 0x0000000c10357223 */ /* 0x040fe20000000035 */
        /* <DEDUP_REMOVED lines=27> */
[----:B------:R-:W-:Y:S06]  /*0b90*/  BRA.U UP0, `(.L_x_1) ;  /* 0xfffffff900e47547 */ /* 0x000fec000b83ffff */
[----:B------:R-:W-:Y:S01]  /*0ba0*/  UIADD3 UR4, UPT, UPT, UR4, 0x1, URZ ;  /* 0x0000000104047890 */ /* 0x000fe2000fffe0ff */
[----:B------:R-:W-:Y:S01]  /*0bb0*/  SHF.R.U32.HI R93, RZ, 0x3, R93 ;  /* 0x00000003ff5d7819 */ /* 0x000fe2000001165d */
[----:B------:R-:W-:Y:S01]  /*0bc0*/  BAR.SYNC.DEFER_BLOCKING 0x0 ;  /* 0x0000000000007b1d */ /* 0x000fe20000010000 */
[----:B------:R-:W-:Y:S02]  /*0bd0*/  SHF.L.U32 R5, R86, 0x3, RZ ;  /* 0x0000000356057819 */ /* 0x000fe400000006ff */
[----:B------:R-:W-:Y:S02]  /*0be0*/  IADD3 R20, P1, PT, R20, 0x20, RZ ;  /* 0x0000002014147810 */ /* 0x000fe40007f3e0ff */
[----:B------:R-:W-:Y:S01]  /*0bf0*/  ISETP.NE.AND P0, PT, R93, UR4, PT ;  /* 0x000000045d007c0c */ /* 0x000fe2000bf05270 */
[----:B------:R-:W-:-:S04]  /*0c00*/  IMAD.WIDE.U32 R2, R5, 0x4, R2 ;  /* 0x0000000405027825 */ /* 0x000fc800078e0002 */
[----:B------:R-:W-:-:S08]  /*0c10*/  IMAD.X R21, RZ, RZ, R21, P1 ;  /* 0x000000ffff157224 */ /* 0x000fd000008e0615 */
[----:B------:R-:W-:Y:S05]  /*0c20*/  @P0 BRA `(.L_x_2) ;  /* 0xfffffff400ec0947 */ /* 0x000fea000383ffff */
.L_x_0:
[----:B------:R-:W1:Y:S01]  /*0c30*/  S2R R3, SR_TID.X ;  /* 0x0000000000037919 */ /* 0x000e620000002100 */
[----:B------:R-:W-:Y:S01]  /*0c40*/  S2UR UR4, SR_CTAID.Y ;  /* 0x00000000000479c3 */ /* 0x000fe20000002600 */
[----:B------:R-:W2:Y:S01]  /*0c50*/  LDCU UR8, c[0x0][0x384] ;  /* 0x00007080ff0877ac */ /* 0x000ea20008000800 */
[----:B------:R-:W3:Y:S06]  /*0c60*/  LDCU.64 UR6, c[0x0][0x3a0] ;  /* 0x00007400ff0677ac */ /* 0x000eec0008000a00 */
[----:B------:R-:W2:Y:S01]  /*0c70*/  S2UR UR5, SR_CTAID.X ;  /* 0x00000000000579c3 */ /* 0x000ea20000002500 */
[----:B-1----:R-:W-:Y:S01]  /*0c80*/  SHF.R.U32.HI R2, RZ, 0x4, R3 ;  /* 0x00000004ff027819 */ /* 0x002fe20000011603 */
[----:B------:R-:W-:Y:S01]  /*0c90*/  IMAD.SHL.U32 R3, R3, 0x8, RZ ;  /* 0x0000000803037824 */ /* 0x000fe200078e00ff */
[----:B--2---:R-:W-:-:S03]  /*0ca0*/  UIMAD UR4, UR4, UR8, UR5 ;  /* 0x00000008040472a4 */ /* 0x004fc6000f8e0205 */
[----:B------:R-:W-:Y:S01]  /*0cb0*/  IMAD R2, R2, UR8, RZ ;  /* 0x0000000802027c24 */ /* 0x000fe2000f8e02ff */
[----:B------:R-:W-:Y:S01]  /*0cc0*/  LOP3.LUT R3, R3, 0x78, RZ, 0xc0, !PT ;  /* 0x0000007803037812 */ /* 0x000fe200078ec0ff */
[----:B------:R-:W-:-:S04]  /*0cd0*/  USHF.L.U32 UR4, UR4, 0x7, URZ ;  /* 0x0000000704047899 */ /* 0x000fc800080006ff */
[----:B------:R-:W-:-:S04]  /*0ce0*/  IMAD R2, R2, 0x8, R3 ;  /* 0x0000000802027824 */ /* 0x000fc800078e0203 */
[C---:B------:R-:W-:Y:S01]  /*0cf0*/  VIADD R6, R2.reuse, UR8 ;  /* 0x0000000802067c36 */ /* 0x040fe20008000000 */
[----:B------:R-:W-:-:S03]  /*0d00*/  IADD3 R3, P0, PT, R2, UR4, RZ ;  /* 0x0000000402037c10 */ /* 0x000fc6000ff1e0ff */
[C---:B------:R-:W-:Y:S01]  /*0d10*/  VIADD R7, R6.reuse, 0x1 ;  /* 0x0000000106077836 */ /* 0x040fe20000000000 */
[C---:B------:R-:W-:Y:S01]  /*0d20*/  IADD3 R5, P1, PT, R6.reuse, UR4, RZ ;  /* 0x0000000406057c10 */ /* 0x040fe2000ff3e0ff */
[----:B------:R-:W-:Y:S01]  /*0d30*/  IMAD.X R4, RZ, RZ, RZ, P0 ;  /* 0x000000ffff047224 */ /* 0x000fe200000e06ff */
[----:B---3--:R-:W-:Y:S01]  /*0d40*/  LEA R2, P0, R3, UR6, 0x2 ;  /* 0x0000000603027c11 */ /* 0x008fe2000f8010ff */
[C---:B------:R-:W-:Y:S01]  /*0d50*/  VIADD R10, R6.reuse, 0x4 ;  /* 0x00000004060a7836 */ /* 0x040fe20000000000 */
[----:B------:R-:W-:Y:S01]  /*0d60*/  IADD3 R11, P2, PT, R7, UR4, RZ ;  /* 0x00000004070b7c10 */ /* 0x000fe2000ff5e0ff */
[----:B------:R-:W-:Y:S01]  /*0d70*/  IMAD.X R8, RZ, RZ, RZ, P1 ;  /* 0x000000ffff087224 */ /* 0x000fe200008e06ff */
[----:B------:R-:W-:Y:S01]  /*0d80*/  LEA.HI.X R3, R3, UR7, R4, 0x2, P0 ;  /* 0x0000000703037c11 */ /* 0x000fe200080f1404 */
[----:B------:R-:W-:Y:S01]  /*0d90*/  VIADD R9, R6, 0x3 ;  /* 0x0000000306097836 */ /* 0x000fe20000000000 */
[C---:B------:R-:W-:Y:S01]  /*0da0*/  LEA R4, P0, R5.reuse, UR6, 0x2 ;  /* 0x0000000605047c11 */ /* 0x040fe2000f8010ff */
[----:B------:R-:W-:Y:S01]  /*0db0*/  IMAD.X R18, RZ, RZ, RZ, P2 ;  /* 0x000000ffff127224 */ /* 0x000fe200010e06ff */
[----:B------:R-:W-:Y:S01]  /*0dc0*/  IADD3 R7, P1, PT, R10, UR4, RZ ;  /* 0x000000040a077c10 */ /* 0x000fe2000ff3e0ff */
[----:B0-----:R-:W-:Y:S01]  /*0dd0*/  STG.E desc[UR10][R2.64], R31 ;  /* 0x0000001f02007986 */ /* 0x001fe2000c10190a */
[----:B------:R-:W-:-:S02]  /*0de0*/  LEA.HI.X R5, R5, UR7, R8, 0x2, P0 ;  /* 0x0000000705057c11 */ /* 0x000fc400080f1408 */
[----:B------:R-:W-:Y:S01]  /*0df0*/  IADD3 R8, PT, PT, R6, 0x2, RZ ;  /* 0x0000000206087810 */ /* 0x000fe20007ffe0ff */
[----:B------:R-:W-:Y:S01]  /*0e00*/  STG.E desc[UR10][R2.64+0x4], R30 ;  /* 0x0000041e02007986 */ /* 0x000fe2000c10190a */
[----:B------:R-:W-:Y:S02]  /*0e10*/  IADD3 R9, P0, PT, R9, UR4, RZ ;  /* 0x0000000409097c10 */ /* 0x000fe4000ff1e0ff */
[C---:B------:R-:W-:Y:S01]  /*0e20*/  IADD3 R13, P3, PT, R8.reuse, UR4, RZ ;  /* 0x00000004080d7c10 */ /* 0x040fe2000ff7e0ff */
[----:B------:R-:W-:Y:S01]  /*0e30*/  STG.E desc[UR10][R2.64+0x8], R29 ;  /* 0x0000081d02007986 */ /* 0x000fe2000c10190a */
[----:B------:R-:W-:Y:S01]  /*0e40*/  LEA R10, P2, R11, UR6, 0x2 ;  /* 0x000000060b0a7c11 */ /* 0x000fe2000f8410ff */
[----:B------:R-:W-:Y:S01]  /*0e50*/  IMAD.X R12, RZ, RZ, RZ, P0 ;  /* 0x000000ffff0c7224 */ /* 0x000fe200000e06ff */
[----:B------:R-:W-:Y:S01]  /*0e60*/  LEA R20, P0, R9, UR6, 0x2 ;  /* 0x0000000609147c11 */ /* 0x000fe2000f8010ff */
[----:B------:R-:W-:Y:S01]  /*0e70*/  STG.E desc[UR10][R2.64+0xc], R28 ;  /* 0x00000c1c02007986 */ /* 0x000fe2000c10190a */
[----:B------:R-:W-:Y:S01]  /*0e80*/  IMAD.X R16, RZ, RZ, RZ, P3 ;  /* 0x000000ffff107224 */ /* 0x000fe200018e06ff */
[----:B------:R-:W-:Y:S01]  /*0e90*/  LEA R14, P3, R13, UR6, 0x2 ;  /* 0x000000060d0e7c11 */ /* 0x000fe2000f8610ff */
[----:B------:R-:W-:Y:S01]  /*0ea0*/  VIADD R8, R8, UR8 ;  /* 0x0000000808087c36 */ /* 0x000fe20008000000 */
[----:B------:R-:W-:Y:S01]  /*0eb0*/  STG.E desc[UR10][R2.64+0x10], R25 ;  /* 0x0000101902007986 */ /* 0x000fe2000c10190a */
[----:B------:R-:W-:-:S02]  /*0ec0*/  LEA.HI.X R11, R11, UR7, R18, 0x2, P2 ;  /* 0x000000070b0b7c11 */ /* 0x000fc400090f1412 */
[----:B------:R-:W-:Y:S01]  /*0ed0*/  LEA.HI.X R15, R13, UR7, R16, 0x2, P3 ;  /* 0x000000070d0f7c11 */ /* 0x000fe200098f1410 */
[----:B------:R-:W-:Y:S01]  /*0ee0*/  STG.E desc[UR10][R2.64+0x14], R24 ;  /* 0x0000141802007986 */ /* 0x000fe2000c10190a */
[----:B------:R-:W-:-:S03]  /*0ef0*/  LEA.HI.X R21, R9, UR7, R12, 0x2, P0 ;  /* 0x0000000709157c11 */ /* 0x000fc600080f140c */
[----:B------:R-:W-:Y:S04]  /*0f00*/  STG.E desc[UR10][R2.64+0x18], R23 ;  /* 0x0000181702007986 */ /* 0x000fe8000c10190a */
[----:B------:R0:W-:Y:S04]  /*0f10*/  STG.E desc[UR10][R2.64+0x1c], R22 ;  /* 0x00001c1602007986 */ /* 0x0001e8000c10190a */
[----:B------:R-:W-:Y:S04]  /*0f20*/  STG.E desc[UR10][R4.64], R91 ;  /* 0x0000005b04007986 */ /* 0x000fe8000c10190a */
[----:B------:R1:W-:Y:S01]  /*0f30*/  STG.E desc[UR10][R10.64], R80 ;  /* 0x000000500a007986 */ /* 0x0003e2000c10190a */
[----:B0-----:R-:W-:Y:S01]  /*0f40*/  IMAD.X R2, RZ, RZ, RZ, P1 ;  /* 0x000000ffff027224 */ /* 0x001fe200008e06ff */
[C---:B------:R-:W-:Y:S01]  /*0f50*/  LEA R22, P1, R7.reuse, UR6, 0x2 ;  /* 0x0000000607167c11 */ /* 0x040fe2000f8210ff */
[C---:B------:R-:W-:Y:S01]  /*0f60*/  VIADD R3, R6.reuse, 0x6 ;  /* 0x0000000606037836 */ /* 0x040fe20000000000 */
[----:B------:R0:W-:Y:S02]  /*0f70*/  STG.E desc[UR10][R14.64], R89 ;  /* 0x000000590e007986 */ /* 0x0001e4000c10190a */
[----:B------:R-:W-:Y:S01]  /*0f80*/  LEA.HI.X R23, R7, UR7, R2, 0x2, P1 ;  /* 0x0000000707177c11 */ /* 0x000fe200088f1402 */
[C---:B------:R-:W-:Y:S01]  /*0f90*/  VIADD R2, R6.reuse, 0x5 ;  /* 0x0000000506027836 */ /* 0x040fe20000000000 */
[----:B------:R-:W-:Y:S01]  /*0fa0*/  IADD3 R9, P3, PT, R3, UR4, RZ ;  /* 0x0000000403097c10 */ /* 0x000fe2000ff7e0ff */
[C---:B------:R-:W-:Y:S01]  /*0fb0*/  VIADD R7, R6.reuse, 0x7 ;  /* 0x0000000706077836 */ /* 0x040fe20000000000 */
[----:B------:R-:W-:Y:S01]  /*0fc0*/  IADD3 R6, PT, PT, R6, UR8, RZ ;  /* 0x0000000806067c10 */ /* 0x000fe2000fffe0ff */
[----:B------:R-:W-:Y:S01]  /*0fd0*/  STG.E desc[UR10][R20.64], R34 ;  /* 0x0000002214007986 */ /* 0x000fe2000c10190a */
[----:B------:R-:W-:Y:S01]  /*0fe0*/  IADD3 R13, P2, PT, R2, UR4, RZ ;  /* 0x00000004020d7c10 */ /* 0x000fe2000ff5e0ff */
[----:B------:R-:W-:Y:S01]  /*0ff0*/  IMAD.X R16, RZ, RZ, RZ, P3 ;  /* 0x000000ffff107224 */ /* 0x000fe200018e06ff */
[C---:B------:R-:W-:Y:S01]  /*1000*/  IADD3 R2, P1, PT, R6.reuse, UR4, RZ ;  /* 0x0000000406027c10 */ /* 0x040fe2000ff3e0ff */
[----:B------:R-:W-:Y:S01]  /*1010*/  VIADD R82, R6, UR8 ;  /* 0x0000000806527c36 */ /* 0x000fe20008000000 */
[----:B------:R-:W-:Y:S01]  /*1020*/  IADD3 R7, P0, PT, R7, UR4, RZ ;  /* 0x0000000407077c10 */ /* 0x000fe2000ff1e0ff */
[----:B------:R-:W-:Y:S01]  /*1030*/  IMAD.X R18, RZ, RZ, RZ, P2 ;  /* 0x000000ffff127224 */ /* 0x000fe200010e06ff */
[----:B------:R-:W-:Y:S01]  /*1040*/  LEA R24, P2, R13, UR6, 0x2 ;  /* 0x000000060d187c11 */ /* 0x000fe2000f8410ff */
[----:B------:R-:W-:Y:S01]  /*1050*/  IMAD.X R3, RZ, RZ, RZ, P1 ;  /* 0x000000ffff037224 */ /* 0x000fe200008e06ff */
[----:B------:R-:W-:Y:S01]  /*1060*/  LEA R32, P1, R2, UR6, 0x2 ;  /* 0x0000000602207c11 */ /* 0x000fe2000f8210ff */
[----:B------:R-:W-:Y:S01]  /*1070*/  IMAD.X R12, RZ, RZ, RZ, P0 ;  /* 0x000000ffff0c7224 */ /* 0x000fe200000e06ff */
[----:B------:R-:W-:Y:S01]  /*1080*/  LEA R30, P0, R7, UR6, 0x2 ;  /* 0x00000006071e7c11 */ /* 0x000fe2000f8010ff */
[----:B-1----:R-:W-:Y:S01]  /*1090*/  VIADD R80, R82, 0x4 ;  /* 0x0000000452507836 */ /* 0x002fe20000000000 */
[----:B------:R-:W-:Y:S01]  /*10a0*/  LEA.HI.X R33, R2, UR7, R3, 0x2, P1 ;  /* 0x0000000702217c11 */ /* 0x000fe200088f1403 */
[C---:B------:R-:W-:Y:S01]  /*10b0*/  VIADD R3, R6.reuse, 0x6 ;  /* 0x0000000606037836 */ /* 0x040fe20000000000 */
[----:B------:R-:W-:Y:S01]  /*10c0*/  LEA R28, P3, R9, UR6, 0x2 ;  /* 0x00000006091c7c11 */ /* 0x000fe2000f8610ff */
[----:B------:R-:W-:Y:S01]  /*10d0*/  VIADD R2, R6, 0x4 ;  /* 0x0000000406027836 */ /* 0x000fe20000000000 */
[----:B------:R-:W-:Y:S01]  /*10e0*/  LEA.HI.X R25, R13, UR7, R18, 0x2, P2 ;  /* 0x000000070d197c11 */ /* 0x000fe200090f1412 */
[----:B------:R1:W-:Y:S01]  /*10f0*/  STG.E desc[UR10][R22.64], R27 ;  /* 0x0000001b16007986 */ /* 0x0003e2000c10190a */
[----:B------:R-:W-:-:S02]  /*1100*/  IADD3 R13, P1, PT, R8, UR4, RZ ;  /* 0x00000004080d7c10 */ /* 0x000fc4000ff3e0ff */
[----:B------:R-:W-:Y:S01]  /*1110*/  LEA.HI.X R31, R7, UR7, R12, 0x2, P0 ;  /* 0x00000007071f7c11 */ /* 0x000fe200080f140c */
[----:B------:R2:W-:Y:S01]  /*1120*/  STG.E desc[UR10][R24.64], R26 ;  /* 0x0000001a18007986 */ /* 0x0005e2000c10190a */
[----:B------:R-:W-:Y:S02]  /*1130*/  LEA.HI.X R29, R9, UR7, R16, 0x2, P3 ;  /* 0x00000007091d7c11 */ /* 0x000fe400098f1410 */
[----:B------:R-:W-:Y:S02]  /*1140*/  IADD3 R7, P0, PT, R3, UR4, RZ ;  /* 0x0000000403077c10 */ /* 0x000fe4000ff1e0ff */
[----:B------:R-:W-:Y:S01]  /*1150*/  IADD3 R9, P2, PT, R2, UR4, RZ ;  /* 0x0000000402097c10 */ /* 0x000fe2000ff5e0ff */
[----:B------:R-:W-:Y:S01]  /*1160*/  STG.E desc[UR10][R28.64], R35 ;  /* 0x000000231c007986 */ /* 0x000fe2000c10190a */
[----:B------:R-:W-:Y:S01]  /*1170*/  IADD3.X R6, PT, PT, RZ, RZ, RZ, P1, !PT ;  /* 0x000000ffff067210 */ /* 0x000fe20000ffe4ff */
[----:B------:R-:W-:Y:S01]  /*1180*/  IMAD.X R8, RZ, RZ, RZ, P0 ;  /* 0x000000ffff087224 */ /* 0x000fe200000e06ff */
[----:B------:R-:W-:Y:S01]  /*1190*/  LEA R18, P1, R13, UR6, 0x2 ;  /* 0x000000060d127c11 */ /* 0x000fe2000f8210ff */
[----:B------:R-:W-:Y:S01]  /*11a0*/  IMAD.X R12, RZ, RZ, RZ, P2 ;  /* 0x000000ffff0c7224 */ /* 0x000fe200010e06ff */
[----:B------:R-:W-:Y:S01]  /*11b0*/  LEA R4, P0, R7, UR6, 0x2 ;  /* 0x0000000607047c11 */ /* 0x000fe2000f8010ff */
[----:B------:R-:W-:Y:S01]  /*11c0*/  STG.E desc[UR10][R30.64], R36 ;  /* 0x000000241e007986 */ /* 0x000fe2000c10190a */
[----:B------:R-:W-:Y:S01]  /*11d0*/  LEA.HI.X R19, R13, UR7, R6, 0x2, P1 ;  /* 0x000000070d137c11 */ /* 0x000fe200088f1406 */
[C---:B------:R-:W-:Y:S01]  /*11e0*/  VIADD R6, R82.reuse, 0x1 ;  /* 0x0000000152067836 */ /* 0x040fe20000000000 */
[----:B------:R-:W-:Y:S01]  /*11f0*/  LEA R2, P2, R9, UR6, 0x2 ;  /* 0x0000000609027c11 */ /* 0x000fe2000f8410ff */
[C---:B------:R-:W-:Y:S01]  /*1200*/  VIADD R13, R82.reuse, 0x3 ;  /* 0x00000003520d7836 */ /* 0x040fe20000000000 */
[----:B------:R-:W-:Y:S01]  /*1210*/  LEA.HI.X R5, R7, UR7, R8, 0x2, P0 ;  /* 0x0000000707057c11 */ /* 0x000fe200080f1408 */
[----:B------:R-:W-:Y:S01]  /*1220*/  STG.E desc[UR10][R32.64], R87 ;  /* 0x0000005720007986 */ /* 0x000fe2000c10190a */
[----:B------:R-:W-:Y:S01]  /*1230*/  LEA.HI.X R3, R9, UR7, R12, 0x2, P2 ;  /* 0x0000000709037c11 */ /* 0x000fe200090f140c */
[C---:B------:R-:W-:Y:S01]  /*1240*/  VIADD R12, R82.reuse, 0x2 ;  /* 0x00000002520c7836 */ /* 0x040fe20000000000 */
[----:B------:R-:W-:Y:S01]  /*1250*/  IADD3 R7, P0, PT, R82, UR4, RZ ;  /* 0x0000000452077c10 */ /* 0x000fe2000ff1e0ff */
[----:B------:R3:W-:Y:S01]  /*1260*/  STG.E desc[UR10][R32.64+0x4], R37 ;  /* 0x0000042520007986 */ /* 0x0007e2000c10190a */
[----:B------:R-:W-:-:S03]  /*1270*/  IADD3 R9, P1, PT, R6, UR4, RZ ;  /* 0x0000000406097c10 */ /* 0x000fc6000ff3e0ff */
[----:B------:R-:W-:Y:S01]  /*1280*/  IMAD.X R84, RZ, RZ, RZ, P0 ;  /* 0x000000ffff547224 */ /* 0x000fe200000e06ff */
[----:B------:R-:W-:Y:S01]  /*1290*/  LEA R6, P0, R7, UR6, 0x2 ;  /* 0x0000000607067c11 */ /* 0x000fe2000f8010ff */
[----:B------:R-:W-:Y:S01]  /*12a0*/  IMAD.X R16, RZ, RZ, RZ, P1 ;  /* 0x000000ffff107224 */ /* 0x000fe200008e06ff */
[----:B------:R-:W-:Y:S01]  /*12b0*/  LEA R8, P1, R9, UR6, 0x2 ;  /* 0x0000000609087c11 */ /* 0x000fe2000f8210ff */
[----:B------:R4:W-:Y:S01]  /*12c0*/  STG.E desc[UR10][R18.64], R85 ;  /* 0x0000005512007986 */ /* 0x0009e2000c10190a */
[----:B------:R-:W-:Y:S02]  /*12d0*/  LEA.HI.X R7, R7, UR7, R84, 0x2, P0 ;  /* 0x0000000707077c11 */ /* 0x000fe400080f1454 */
[----:B------:R-:W-:Y:S01]  /*12e0*/  LEA.HI.X R9, R9, UR7, R16, 0x2, P1 ;  /* 0x0000000709097c11 */ /* 0x000fe200088f1410 */
[----:B------:R-:W-:Y:S01]  /*12f0*/  VIADD R16, R82, 0x5 ;  /* 0x0000000552107836 */ /* 0x000fe20000000000 */
[----:B------:R-:W-:Y:S01]  /*1300*/  IADD3 R17, P0, PT, R12, UR4, RZ ;  /* 0x000000040c117c10 */ /* 0x000fe2000ff1e0ff */
[----:B------:R5:W-:Y:S01]  /*1310*/  STG.E desc[UR10][R18.64+0x4], R78 ;  /* 0x0000044e12007986 */ /* 0x000be2000c10190a */
[----:B------:R-:W-:-:S03]  /*1320*/  IADD3 R13, P1, PT, R13, UR4, RZ ;  /* 0x000000040d0d7c10 */ /* 0x000fc6000ff3e0ff */
[----:B------:R-:W-:Y:S01]  /*1330*/  IMAD.X R86, RZ, RZ, RZ, P0 ;  /* 0x000000ffff567224 */ /* 0x000fe200000e06ff */
[----:B------:R-:W-:Y:S01]  /*1340*/  IADD3.X R84, PT, PT, RZ, RZ, RZ, P1, !PT ;  /* 0x000000ffff547210 */ /* 0x000fe20000ffe4ff */
[----:B------:R-:W-:Y:S01]  /*1350*/  STG.E desc[UR10][R2.64], R83 ;  /* 0x0000005302007986 */ /* 0x000fe2000c10190a */
[----:B------:R-:W-:Y:S02]  /*1360*/  LEA R10, P0, R17, UR6, 0x2 ;  /* 0x00000006110a7c11 */ /* 0x000fe4000f8010ff */
[----:B------:R-:W-:Y:S01]  /*1370*/  LEA R12, P1, R13, UR6, 0x2 ;  /* 0x000000060d0c7c11 */ /* 0x000fe2000f8210ff */
[----:B------:R5:W-:Y:S01]  /*1380*/  STG.E desc[UR10][R2.64+0x4], R0 ;  /* 0x0000040002007986 */ /* 0x000be2000c10190a */
[----:B------:R-:W-:Y:S02]  /*1390*/  LEA.HI.X R11, R17, UR7, R86, 0x2, P0 ;  /* 0x00000007110b7c11 */ /* 0x000fe400080f1456 */
[----:B------:R-:W-:Y:S01]  /*13a0*/  LEA.HI.X R13, R13, UR7, R84, 0x2, P1 ;  /* 0x000000070d0d7c11 */ /* 0x000fe200088f1454 */
[----:B------:R-:W-:Y:S01]  /*13b0*/  STG.E desc[UR10][R4.64], R39 ;  /* 0x0000002704007986 */ /* 0x000fe2000c10190a */
[----:B------:R-:W-:-:S02]  /*13c0*/  IADD3 R17, P1, PT, R16, UR4, RZ ;  /* 0x0000000410117c10 */ /* 0x000fc4000ff3e0ff */
[C---:B------:R-:W-:Y:S01]  /*13d0*/  IADD3 R86, P0, PT, R80.reuse, UR4, RZ ;  /* 0x0000000450567c10 */ /* 0x040fe2000ff1e0ff */
[----:B------:R-:W-:Y:S01]  /*13e0*/  VIADD R80, R80, UR8 ;  /* 0x0000000850507c36 */ /* 0x000fe20008000000 */
[----:B------:R5:W-:Y:S01]  /*13f0*/  STG.E desc[UR10][R4.64+0x4], R38 ;  /* 0x0000042604007986 */ /* 0x000be2000c10190a */
[----:B------:R-:W-:Y:S01]  /*1400*/  IMAD.X R84, RZ, RZ, RZ, P1 ;  /* 0x000000ffff547224 */ /* 0x000fe200008e06ff */
[C---:B------:R-:W-:Y:S01]  /*1410*/  LEA R16, P1, R17.reuse, UR6, 0x2 ;  /* 0x0000000611107c11 */ /* 0x040fe2000f8210ff */
[----:B0-----:R-:W-:Y:S01]  /*1420*/  IMAD.X R15, RZ, RZ, RZ, P0 ;  /* 0x000000ffff0f7224 */ /* 0x001fe200000e06ff */
[----:B------:R-:W-:Y:S01]  /*1430*/  LEA R14, P0, R86, UR6, 0x2 ;  /* 0x00000006560e7c11 */ /* 0x000fe2000f8010ff */
[----:B------:R-:W-:Y:S01]  /*1440*/  STG.E desc[UR10][R6.64], R41 ;  /* 0x0000002906007986 */ /* 0x000fe2000c10190a */
[----:B------:R-:W-:Y:S01]  /*1450*/  LEA.HI.X R17, R17, UR7, R84, 0x2, P1 ;  /* 0x0000000711117c11 */ /* 0x000fe200088f1454 */
[----:B------:R-:W-:Y:S01]  /*1460*/  VIADD R84, R82, 0x6 ;  /* 0x0000000652547836 */ /* 0x000fe20000000000 */
[----:B------:R-:W-:Y:S01]  /*1470*/  LEA.HI.X R15, R86, UR7, R15, 0x2, P0 ;  /* 0x00000007560f7c11 */ /* 0x000fe200080f140f */
[----:B------:R-:W-:Y:S01]  /*1480*/  VIADD R86, R82, 0x7 ;  /* 0x0000000752567836 */ /* 0x000fe20000000000 */
[----:B------:R-:W-:Y:S01]  /*1490*/  IADD3 R80, P3, PT, R80, UR4, RZ ;  /* 0x0000000450507c10 */ /* 0x000fe2000ff7e0ff */
[----:B------:R-:W-:Y:S01]  /*14a0*/  VIADD R82, R82, UR8 ;  /* 0x0000000852527c36 */ /* 0x000fe20008000000 */
[----:B------:R-:W-:Y:S01]  /*14b0*/  IADD3 R84, P0, PT, R84, UR4, RZ ;  /* 0x0000000454547c10 */ /* 0x000fe2000ff1e0ff */
[----:B------:R0:W-:Y:S01]  /*14c0*/  STG.E desc[UR10][R8.64], R40 ;  /* 0x0000002808007986 */ /* 0x0001e2000c10190a */
[----:B------:R-:W-:Y:S01]  /*14d0*/  IADD3 R86, P1, PT, R86, UR4, RZ ;  /* 0x0000000456567c10 */ /* 0x000fe2000ff3e0ff */
[----:B-1----:R-:W-:Y:S01]  /*14e0*/  IMAD.X R27, RZ, RZ, RZ, P3 ;  /* 0x000000ffff1b7224 */ /* 0x002fe200018e06ff */
[----:B------:R-:W-:Y:S01]  /*14f0*/  IADD3.X R21, PT, PT, RZ, RZ, RZ, P0, !PT ;  /* 0x000000ffff157210 */ /* 0x000fe200007fe4ff */
[----:B------:R-:W-:Y:S01]  /*1500*/  STG.E desc[UR10][R10.64], R43 ;  /* 0x0000002b0a007986 */ /* 0x000fe2000c10190a */
[----:B------:R-:W-:Y:S01]  /*1510*/  IADD3 R34, P2, PT, R82, UR4, RZ ;  /* 0x0000000452227c10 */ /* 0x000fe2000ff5e0ff */
[----:B------:R-:W-:Y:S01]  /*1520*/  IMAD.X R89, RZ, RZ, RZ, P1 ;  /* 0x000000ffff597224 */ /* 0x000fe200008e06ff */
[----:B------:R-:W-:Y:S01]  /*1530*/  LEA R20, P0, R84, UR6, 0x2 ;  /* 0x0000000654147c11 */ /* 0x000fe2000f8010ff */
[----:B------:R-:W-:Y:S01]  /*1540*/  VIADD R82, R82, UR8 ;  /* 0x0000000852527c36 */ /* 0x000fe20008000000 */
[----:B------:R-:W-:Y:S01]  /*1550*/  LEA R22, P1, R86, UR6, 0x2 ;  /* 0x0000000656167c11 */ /* 0x000fe2000f8210ff */
[----:B--2---:R-:W-:Y:S01]  /*1560*/  IMAD.X R25, RZ, RZ, RZ, P2 ;  /* 0x000000ffff197224 */ /* 0x004fe200010e06ff */
[----:B------:R-:W-:Y:S01]  /*1570*/  LEA.HI.X R21, R84, UR7, R21, 0x2, P0 ;  /* 0x0000000754157c11 */ /* 0x000fe200080f1415 */
[----:B---3--:R-:W-:Y:S01]  /*1580*/  VIADD R32, R82, 0x3 ;  /* 0x0000000352207836 */ /* 0x008fe20000000000 */
[----:B------:R-:W-:Y:S01]  /*1590*/  LEA R24, P0, R34, UR6, 0x2 ;  /* 0x0000000622187c11 */ /* 0x000fe2000f8010ff */
[----:B------:R-:W-:Y:S01]  /*15a0*/  VIADD R33, R82, 0x4 ;  /* 0x0000000452217836 */ /* 0x000fe20000000000 */
[----:B------:R-:W-:Y:S01]  /*15b0*/  LEA.HI.X R23, R86, UR7, R89, 0x2, P1 ;  /* 0x0000000756177c11 */ /* 0x000fe200088f1459 */
[----:B------:R1:W-:Y:S01]  /*15c0*/  STG.E desc[UR10][R12.64], R42 ;  /* 0x0000002a0c007986 */ /* 0x0003e2000c10190a */
[----:B------:R-:W-:-:S02]  /*15d0*/  LEA R26, P1, R80, UR6, 0x2 ;  /* 0x00000006501a7c11 */ /* 0x000fc4000f8210ff */
[----:B------:R-:W-:Y:S01]  /*15e0*/  LEA.HI.X R25, R34, UR7, R25, 0x2, P0 ;  /* 0x0000000722197c11 */ /* 0x000fe200080f1419 */
[C---:B------:R-:W-:Y:S01]  /*15f0*/  VIADD R34, R82.reuse, 0x1 ;  /* 0x0000000152227836 */ /* 0x040fe20000000000 */
[----:B------:R-:W-:Y:S01]  /*1600*/  IADD3 R88, P0, PT, R82, UR4, RZ ;  /* 0x0000000452587c10 */ /* 0x000fe2000ff1e0ff */
[----:B------:R2:W-:Y:S01]  /*1610*/  STG.E desc[UR10][R14.64], R45 ;  /* 0x0000002d0e007986 */ /* 0x0005e2000c10190a */
[----:B------:R-:W-:Y:S01]  /*1620*/  LEA.HI.X R27, R80, UR7, R27, 0x2, P1 ;  /* 0x00000007501b7c11 */ /* 0x000fe200088f141b */
[----:B------:R-:W-:Y:S01]  /*1630*/  VIADD R80, R82, 0x2 ;  /* 0x0000000252507836 */ /* 0x000fe20000000000 */
[----:B------:R-:W-:Y:S01]  /*1640*/  IADD3 R86, P1, PT, R34, UR4, RZ ;  /* 0x0000000422567c10 */ /* 0x000fe2000ff3e0ff */
[----:B------:R-:W-:Y:S01]  /*1650*/  IMAD.X R91, RZ, RZ, RZ, P0 ;  /* 0x000000ffff5b7224 */ /* 0x000fe200000e06ff */
[----:B------:R-:W-:Y:S01]  /*1660*/  LEA R34, P0, R88, UR6, 0x2 ;  /* 0x0000000658227c11 */ /* 0x000fe2000f8010ff */
[----:B------:R-:W-:Y:S01]  /*1670*/  STG.E desc[UR10][R16.64], R44 ;  /* 0x0000002c10007986 */ /* 0x000fe2000c10190a */
[----:B------:R-:W-:Y:S01]  /*1680*/  IADD3 R84, P2, PT, R80, UR4, RZ ;  /* 0x0000000450547c10 */ /* 0x000fe2000ff5e0ff */
[----:B------:R-:W-:Y:S01]  /*1690*/  IMAD.X R89, RZ, RZ, RZ, P1 ;  /* 0x000000ffff597224 */ /* 0x000fe200008e06ff */
[----:B------:R-:W-:Y:S01]  /*16a0*/  LEA.HI.X R35, R88, UR7, R91, 0x2, P0 ;  /* 0x0000000758237c11 */ /* 0x000fe200080f145b */
[----:B------:R-:W-:Y:S01]  /*16b0*/  VIADD R80, R80, UR8 ;  /* 0x0000000850507c36 */ /* 0x000fe20008000000 */
[----:B------:R-:W-:Y:S01]  /*16c0*/  LEA R30, P1, R86, UR6, 0x2 ;  /* 0x00000006561e7c11 */ /* 0x000fe2000f8210ff */
[----:B------:R-:W-:Y:S01]  /*16d0*/  STG.E desc[UR10][R20.64], R47 ;  /* 0x0000002f14007986 */ /* 0x000fe2000c10190a */
[----:B------:R-:W-:-:S02]  /*16e0*/  IADD3 R37, P0, PT, R32, UR4, RZ ;  /* 0x0000000420257c10 */ /* 0x000fc4000ff1e0ff */
[----:B------:R-:W-:Y:S01]  /*16f0*/  IADD3.X R29, PT, PT, RZ, RZ, RZ, P2, !PT ;  /* 0x000000ffff1d7210 */ /* 0x000fe200017fe4ff */
[----:B------:R-:W-:Y:S01]  /*1700*/  STG.E desc[UR10][R22.64], R46 ;  /* 0x0000002e16007986 */ /* 0x000fe2000c10190a */
[----:B------:R-:W-:Y:S02]  /*1710*/  LEA R28, P2, R84, UR6, 0x2 ;  /* 0x00000006541c7c11 */ /* 0x000fe4000f8410ff */
[----:B------:R-:W-:Y:S01]  /*1720*/  LEA.HI.X R31, R86, UR7, R89, 0x2, P1 ;  /* 0x00000007561f7c11 */ /* 0x000fe200088f1459 */
[----:B------:R-:W-:Y:S01]  /*1730*/  IMAD.X R86, RZ, RZ, RZ, P0 ;  /* 0x000000ffff567224 */ /* 0x000fe200000e06ff */
[----:B------:R-:W-:Y:S01]  /*1740*/  IADD3 R33, P1, PT, R33, UR4, RZ ;  /* 0x0000000421217c10 */ /* 0x000fe2000ff3e0ff */
[----:B------:R-:W-:Y:S01]  /*1750*/  STG.E desc[UR10][R24.64], R49 ;  /* 0x0000003118007986 */ /* 0x000fe2000c10190a */
[----:B------:R-:W-:Y:S01]  /*1760*/  LEA.HI.X R29, R84, UR7, R29, 0x2, P2 ;  /* 0x00000007541d7c11 */ /* 0x000fe200090f141d */
[C---:B------:R-:W-:Y:S01]  /*1770*/  VIADD R84, R82.reuse, 0x5 ;  /* 0x0000000552547836 */ /* 0x040fe20000000000 */
[----:B------:R-:W-:Y:S01]  /*1780*/  LEA R36, P0, R37, UR6, 0x2 ;  /* 0x0000000625247c11 */ /* 0x000fe2000f8010ff */
[----:B------:R-:W-:Y:S01]  /*1790*/  IMAD.X R88, RZ, RZ, RZ, P1 ;  /* 0x000000ffff587224 */ /* 0x000fe200008e06ff */
[----:B------:R-:W-:Y:S01]  /*17a0*/  LEA R32, P1, R33, UR6, 0x2 ;  /* 0x0000000621207c11 */ /* 0x000fe2000f8210ff */
[----:B------:R-:W-:Y:S01]  /*17b0*/  STG.E desc[UR10][R24.64+0x4], R48 ;  /* 0x0000043018007986 */ /* 0x000fe2000c10190a */
[----:B------:R-:W-:Y:S01]  /*17c0*/  LEA.HI.X R37, R37, UR7, R86, 0x2, P0 ;  /* 0x0000000725257c11 */ /* 0x000fe200080f1456 */
[----:B------:R-:W-:Y:S01]  /*17d0*/  VIADD R86, R82, 0x6 ;  /* 0x0000000652567836 */ /* 0x000fe20000000000 */
[----:B----4-:R-:W-:Y:S01]  /*17e0*/  IADD3 R85, P0, PT, R84, UR4, RZ ;  /* 0x0000000454557c10 */ /* 0x010fe2000ff1e0ff */
[----:B------:R-:W-:Y:S01]  /*17f0*/  STG.E desc[UR10][R24.64+0x8], R51 ;  /* 0x0000083318007986 */ /* 0x000fe2000c10190a */
[----:B------:R-:W-:Y:S01]  /*1800*/  LEA.HI.X R33, R33, UR7, R88, 0x2, P1 ;  /* 0x0000000721217c11 */ /* 0x000fe200088f1458 */
[----:B------:R-:W-:Y:S01]  /*1810*/  VIADD R88, R82, UR8 ;  /* 0x0000000852587c36 */ /* 0x000fe20008000000 */
[----:B------:R-:W-:Y:S01]  /*1820*/  IADD3 R86, P1, PT, R86, UR4, RZ ;  /* 0x0000000456567c10 */ /* 0x000fe2000ff3e0ff */
[----:B-----5:R-:W-:Y:S01]  /*1830*/  IMAD.X R78, RZ, RZ, RZ, P0 ;  /* 0x000000ffff4e7224 */ /* 0x020fe200000e06ff */
[C---:B------:R-:W-:Y:S01]  /*1840*/  LEA R84, P0, R85.reuse, UR6, 0x2 ;  /* 0x0000000655547c11 */ /* 0x040fe2000f8010ff */
[----:B------:R-:W-:Y:S01]  /*1850*/  VIADD R0, R88, 0x4 ;  /* 0x0000000458007836 */ /* 0x000fe20000000000 */
[----:B------:R-:W-:Y:S01]  /*1860*/  STG.E desc[UR10][R24.64+0xc], R50 ;  /* 0x00000c3218007986 */ /* 0x000fe2000c10190a */
[----:B------:R-:W-:Y:S01]  /*1870*/  IMAD.X R19, RZ, RZ, RZ, P1 ;  /* 0x000000ffff137224 */ /* 0x000fe200008e06ff */
[----:B------:R-:W-:Y:S01]  /*1880*/  LEA R18, P1, R86, UR6, 0x2 ;  /* 0x0000000656127c11 */ /* 0x000fe2000f8210ff */
[----:B------:R-:W-:Y:S01]  /*1890*/  VIADD R4, R88, 0x6 ;  /* 0x0000000658047836 */ /* 0x000fe20000000000 */
[----:B------:R-:W-:Y:S01]  /*18a0*/  LEA.HI.X R85, R85, UR7, R78, 0x2, P0 ;  /* 0x0000000755557c11 */ /* 0x000fe200080f144e */
[----:B------:R-:W-:Y:S01]  /*18b0*/  STG.E desc[UR10][R26.64], R53 ;  /* 0x000000351a007986 */ /* 0x000fe2000c10190a */
[----:B------:R-:W-:-:S02]  /*18c0*/  IADD3 R78, PT, PT, R82, 0x7, RZ ;  /* 0x00000007524e7810 */ /* 0x000fc40007ffe0ff */
[----:B------:R-:W-:Y:S01]  /*18d0*/  LEA.HI.X R19, R86, UR7, R19, 0x2, P1 ;  /* 0x0000000756137c11 */ /* 0x000fe200088f1413 */
[----:B------:R-:W-:Y:S01]  /*18e0*/  STG.E desc[UR10][R26.64+0x4], R52 ;  /* 0x000004341a007986 */ /* 0x000fe2000c10190a */
[----:B------:R-:W-:Y:S02]  /*18f0*/  IADD3 R87, P1, PT, R78, UR4, RZ ;  /* 0x000000044e577c10 */ /* 0x000fe4000ff3e0ff */
[----:B------:R-:W-:Y:S01]  /*1900*/  IADD3 R78, P2, PT, R88, UR4, RZ ;  /* 0x00000004584e7c10 */ /* 0x000fe2000ff5e0ff */
[----:B------:R-:W-:Y:S01]  /*1910*/  STG.E desc[UR10][R26.64+0x8], R55 ;  /* 0x000008371a007986 */ /* 0x000fe2000c10190a */
[----:B------:R-:W-:Y:S01]  /*1920*/  IADD3 R80, P0, PT, R80, UR4, RZ ;  /* 0x0000000450507c10 */ /* 0x000fe2000ff1e0ff */
[----:B------:R-:W-:Y:S01]  /*1930*/  IMAD.X R90, RZ, RZ, RZ, P1 ;  /* 0x000000ffff5a7224 */ /* 0x000fe200008e06ff */
[C---:B------:R-:W-:Y:S01]  /*1940*/  LEA R86, P1, R87.reuse, UR6, 0x2 ;  /* 0x0000000657567c11 */ /* 0x040fe2000f8210ff */
[----:B------:R-:W-:Y:S01]  /*1950*/  IMAD.X R83, RZ, RZ, RZ, P2 ;  /* 0x000000ffff537224 */ /* 0x000fe200010e06ff */
[----:B------:R-:W-:Y:S01]  /*1960*/  LEA R82, P2, R78, UR6, 0x2 ;  /* 0x000000064e527c11 */ /* 0x000fe2000f8410ff */
[----:B------:R-:W-:Y:S01]  /*1970*/  IMAD.X R3, RZ, RZ, RZ, P0 ;  /* 0x000000ffff037224 */ /* 0x000fe200000e06ff */
[----:B------:R-:W-:Y:S01]  /*1980*/  LEA R2, P0, R80, UR6, 0x2 ;  /* 0x0000000650027c11 */ /* 0x000fe2000f8010ff */
[----:B------:R-:W-:Y:S01]  /*1990*/  STG.E desc[UR10][R26.64+0xc], R54 ;  /* 0x00000c361a007986 */ /* 0x000fe2000c10190a */
[----:B------:R-:W-:Y:S01]  /*19a0*/  LEA.HI.X R83, R78, UR7, R83, 0x2, P2 ;  /* 0x000000074e537c11 */ /* 0x000fe200090f1453 */
[----:B------:R-:W-:Y:S01]  /*19b0*/  VIADD R78, R88, UR8 ;  /* 0x00000008584e7c36 */ /* 0x000fe20008000000 */
[----:B------:R-:W-:Y:S01]  /*19c0*/  LEA.HI.X R3, R80, UR7, R3, 0x2, P0 ;  /* 0x0000000750037c11 */ /* 0x000fe200080f1403 */
[----:B------:R-:W-:Y:S01]  /*19d0*/  STG.E desc[UR10][R34.64], R57 ;  /* 0x0000003922007986 */ /* 0x000fe2000c10190a */
[----:B------:R-:W-:Y:S01]  /*19e0*/  LEA.HI.X R87, R87, UR7, R90, 0x2, P1 ;  /* 0x0000000757577c11 */ /* 0x000fe200088f145a */
[----:B0-----:R-:W-:Y:S01]  /*19f0*/  VIADD R9, R78, 0x4 ;  /* 0x000000044e097836 */ /* 0x001fe20000000000 */
[----:B------:R-:W-:Y:S01]  /*1a00*/  IADD3 R39, P0, PT, R0, UR4, RZ ;  /* 0x0000000400277c10 */ /* 0x000fe2000ff1e0ff */
[----:B------:R-:W-:Y:S01]  /*1a10*/  STG.E desc[UR10][R30.64], R56 ;  /* 0x000000381e007986 */ /* 0x000fe2000c10190a */
[----:B------:R-:W-:-:S02]  /*1a20*/  IADD3 R4, P1, PT, R4, UR4, RZ ;  /* 0x0000000404047c10 */ /* 0x000fc4000ff3e0ff */
[----:B------:R-:W-:Y:S01]  /*1a30*/  IADD3 R0, PT, PT, R78, 0x1, RZ ;  /* 0x000000014e007810 */ /* 0x000fe20007ffe0ff */
[----:B------:R-:W-:Y:S01]  /*1a40*/  IMAD.X R80, RZ, RZ, RZ, P0 ;  /* 0x000000ffff507224 */ /* 0x000fe200000e06ff */
[C---:B------:R-:W-:Y:S01]  /*1a50*/  LEA R88, P0, R39.reuse, UR6, 0x2 ;  /* 0x0000000627587c11 */ /* 0x040fe2000f8010ff */
[----:B------:R-:W-:Y:S01]  /*1a60*/  IMAD.X R5, RZ, RZ, RZ, P1 ;  /* 0x000000ffff057224 */ /* 0x000fe200008e06ff */
[----:B------:R-:W-:Y:S01]  /*1a70*/  LEA R38, P1, R4, UR6, 0x2 ;  /* 0x0000000604267c11 */ /* 0x000fe2000f8210ff */
[----:B------:R-:W-:Y:S01]  /*1a80*/  STG.E desc[UR10][R28.64], R59 ;  /* 0x0000003b1c007986 */ /* 0x000fe2000c10190a */
[----:B------:R-:W-:Y:S02]  /*1a90*/  IADD3 R0, P3, PT, R0, UR4, RZ ;  /* 0x0000000400007c10 */ /* 0x000fe4000ff7e0ff */
[----:B------:R-:W-:Y:S01]  /*1aa0*/  LEA.HI.X R89, R39, UR7, R80, 0x2, P0 ;  /* 0x0000000727597c11 */ /* 0x000fe200080f1450 */
[----:B------:R-:W-:Y:S01]  /*1ab0*/  STG.E desc[UR10][R36.64], R58 ;  /* 0x0000003a24007986 */ /* 0x000fe2000c10190a */
[----:B------:R-:W-:Y:S01]  /*1ac0*/  LEA.HI.X R39, R4, UR7, R5, 0x2, P1 ;  /* 0x0000000704277c11 */ /* 0x000fe200088f1405 */
[----:B------:R-:W-:Y:S01]  /*1ad0*/  IMAD.X R5, RZ, RZ, RZ, P3 ;  /* 0x000000ffff057224 */ /* 0x000fe200018e06ff */
[----:B------:R-:W-:Y:S01]  /*1ae0*/  IADD3 R7, P2, PT, R78, UR4, RZ ;  /* 0x000000044e077c10 */ /* 0x000fe2000ff5e0ff */
[----:B------:R-:W-:Y:S01]  /*1af0*/  STG.E desc[UR10][R32.64], R61 ;  /* 0x0000003d20007986 */ /* 0x000fe2000c10190a */
[----:B------:R-:W-:-:S02]  /*1b00*/  LEA R4, P1, R0, UR6, 0x2 ;  /* 0x0000000600047c11 */ /* 0x000fc4000f8210ff */
[C---:B------:R-:W-:Y:S01]  /*1b10*/  LEA R6, P0, R7.reuse, UR6, 0x2 ;  /* 0x0000000607067c11 */ /* 0x040fe2000f8010ff */
[----:B------:R-:W-:Y:S01]  /*1b20*/  IMAD.X R8, RZ, RZ, RZ, P2 ;  /* 0x000000ffff087224 */ /* 0x000fe200010e06ff */
[----:B------:R-:W-:Y:S01]  /*1b30*/  LEA.HI.X R5, R0, UR7, R5, 0x2, P1 ;  /* 0x0000000700057c11 */ /* 0x000fe200088f1405 */
[C---:B------:R-:W-:Y:S01]  /*1b40*/  VIADD R0, R78.reuse, 0x2 ;  /* 0x000000024e007836 */ /* 0x040fe20000000000 */
[----:B------:R-:W-:Y:S02]  /*1b50*/  STG.E desc[UR10][R84.64], R60 ;  /* 0x0000003c54007986 */ /* 0x000fe4000c10190a */
[----:B------:R-:W-:Y:S01]  /*1b60*/  LEA.HI.X R7, R7, UR7, R8, 0x2, P0 ;  /* 0x0000000707077c11 */ /* 0x000fe200080f1408 */
[----:B------:R-:W-:Y:S01]  /*1b70*/  VIADD R8, R78, 0x3 ;  /* 0x000000034e087836 */ /* 0x000fe20000000000 */
[----:B------:R-:W-:Y:S01]  /*1b80*/  IADD3 R41, P1, PT, R0, UR4, RZ ;  /* 0x0000000400297c10 */ /* 0x000fe2000ff3e0ff */
[----:B------:R-:W-:Y:S01]  /*1b90*/  VIADD R0, R78, 0x5 ;  /* 0x000000054e007836 */ /* 0x000fe20000000000 */
[----:B------:R-:W-:Y:S01]  /*1ba0*/  IADD3 R9, P0, PT, R9, UR4, RZ ;  /* 0x0000000409097c10 */ /* 0x000fe2000ff1e0ff */
[----:B------:R-:W-:Y:S01]  /*1bb0*/  STG.E desc[UR10][R18.64], R63 ;  /* 0x0000003f12007986 */ /* 0x000fe2000c10190a */
[----:B------:R-:W-:-:S02]  /*1bc0*/  IADD3 R80, P2, PT, R8, UR4, RZ ;  /* 0x0000000408507c10 */ /* 0x000fc4000ff5e0ff */
[----:B-1----:R-:W-:Y:S01]  /*1bd0*/  IADD3 R13, P3, PT, R0, UR4, RZ ;  /* 0x00000004000d7c10 */ /* 0x002fe2000ff7e0ff */
[----:B------:R-:W-:Y:S01]  /*1be0*/  IMAD.X R12, RZ, RZ, RZ, P0 ;  /* 0x000000ffff0c7224 */ /* 0x000fe200000e06ff */
[C---:B------:R-:W-:Y:S01]  /*1bf0*/  LEA R8, P0, R9.reuse, UR6, 0x2 ;  /* 0x0000000609087c11 */ /* 0x040fe2000f8010ff */
[C---:B------:R-:W-:Y:S01]  /*1c00*/  VIADD R0, R78.reuse, 0x6 ;  /* 0x000000064e007836 */ /* 0x040fe20000000000 */
[----:B------:R-:W-:Y:S01]  /*1c10*/  IADD3.X R90, PT, PT, RZ, RZ, RZ, P1, !PT ;  /* 0x000000ffff5a7210 */ /* 0x000fe20000ffe4ff */
[----:B--2---:R-:W-:Y:S01]  /*1c20*/  IMAD.X R14, RZ, RZ, RZ, P3 ;  /* 0x000000ffff0e7224 */ /* 0x004fe200018e06ff */
[----:B------:R-:W-:Y:S01]  /*1c30*/  LEA.HI.X R9, R9, UR7, R12, 0x2, P0 ;  /* 0x0000000709097c11 */ /* 0x000fe200080f140c */
[----:B------:R-:W-:Y:S01]  /*1c40*/  VIADD R78, R78, 0x7 ;  /* 0x000000074e4e7836 */ /* 0x000fe20000000000 */
[----:B------:R-:W-:Y:S01]  /*1c50*/  LEA R12, P0, R13, UR6, 0x2 ;  /* 0x000000060d0c7c11 */ /* 0x000fe2000f8010ff */
[----:B------:R-:W-:Y:S01]  /*1c60*/  IMAD.X R11, RZ, RZ, RZ, P2 ;  /* 0x000000ffff0b7224 */ /* 0x000fe200010e06ff */
[----:B------:R-:W-:Y:S01]  /*1c70*/  LEA R40, P1, R41, UR6, 0x2 ;  /* 0x0000000629287c11 */ /* 0x000fe2000f8210ff */
[----:B------:R-:W-:Y:S01]  /*1c80*/  STG.E desc[UR10][R86.64], R62 ;  /* 0x0000003e56007986 */ /* 0x000fe2000c10190a */
[----:B------:R-:W-:-:S02]  /*1c90*/  LEA.HI.X R13, R13, UR7, R14, 0x2, P0 ;  /* 0x000000070d0d7c11 */ /* 0x000fc400080f140e */
[----:B------:R-:W-:Y:S01]  /*1ca0*/  LEA.HI.X R41, R41, UR7, R90, 0x2, P1 ;  /* 0x0000000729297c11 */ /* 0x000fe200088f145a */
[----:B------:R-:W-:Y:S01]  /*1cb0*/  STG.E desc[UR10][R82.64], R65 ;  /* 0x0000004152007986 */ /* 0x000fe2000c10190a */
[----:B------:R-:W-:Y:S02]  /*1cc0*/  IADD3 R0, P0, PT, R0, UR4, RZ ;  /* 0x0000000400007c10 */ /* 0x000fe4000ff1e0ff */
[----:B------:R-:W-:Y:S01]  /*1cd0*/  IADD3 R78, P1, PT, R78, UR4, RZ ;  /* 0x000000044e4e7c10 */ /* 0x000fe2000ff3e0ff */
[----:B------:R-:W-:Y:S01]  /*1ce0*/  STG.E desc[UR10][R82.64+0x4], R67 ;  /* 0x0000044352007986 */ /* 0x000fe2000c10190a */
[----:B------:R-:W-:Y:S01]  /*1cf0*/  LEA R10, P2, R80, UR6, 0x2 ;  /* 0x00000006500a7c11 */ /* 0x000fe2000f8410ff */
[----:B------:R-:W-:Y:S01]  /*1d00*/  IMAD.X R15, RZ, RZ, RZ, P0 ;  /* 0x000000ffff0f7224 */ /* 0x000fe200000e06ff */
[----:B------:R-:W-:Y:S01]  /*1d10*/  LEA R14, P0, R0, UR6, 0x2 ;  /* 0x00000006000e7c11 */ /* 0x000fe2000f8010ff */
[----:B------:R-:W-:Y:S01]  /*1d20*/  IMAD.X R43, RZ, RZ, RZ, P1 ;  /* 0x000000ffff2b7224 */ /* 0x000fe200008e06ff */
[----:B------:R-:W-:Y:S01]  /*1d30*/  STG.E desc[UR10][R2.64], R69 ;  /* 0x0000004502007986 */ /* 0x000fe2000c10190a */
[----:B------:R-:W-:-:S02]  /*1d40*/  LEA.HI.X R11, R80, UR7, R11, 0x2, P2 ;  /* 0x00000007500b7c11 */ /* 0x000fc400090f140b */
[----:B------:R-:W-:Y:S01]  /*1d50*/  LEA R42, P1, R78, UR6, 0x2 ;  /* 0x000000064e2a7c11 */ /* 0x000fe2000f8210ff */
[----:B------:R-:W-:Y:S01]  /*1d60*/  STG.E desc[UR10][R2.64+0x4], R64 ;  /* 0x0000044002007986 */ /* 0x000fe2000c10190a */
[----:B------:R-:W-:Y:S02]  /*1d70*/  LEA.HI.X R15, R0, UR7, R15, 0x2, P0 ;  /* 0x00000007000f7c11 */ /* 0x000fe400080f140f */
[----:B------:R-:W-:Y:S01]  /*1d80*/  LEA.HI.X R43, R78, UR7, R43, 0x2, P1 ;  /* 0x000000074e2b7c11 */ /* 0x000fe200088f142b */
[----:B------:R-:W-:Y:S04]  /*1d90*/  STG.E desc[UR10][R88.64], R71 ;  /* 0x0000004758007986 */ /* 0x000fe8000c10190a */
        /* <DEDUP_REMOVED lines=10> */
[----:B------:R-:W-:Y:S01]  /*1e40*/  STG.E desc[UR10][R42.64], R76 ;  /* 0x0000004c2a007986 */ /* 0x000fe2000c10190a */
[----:B------:R-:W-:Y:S05]  /*1e50*/  EXIT ;  /* 0x000000000000794d */ /* 0x000fea0003800000 */
.L_x_3:
[----:B------:R-:W-:-:S00]  /*1e60*/  BRA `(.L_x_3) ;  /* 0xfffffffc00fc7947 */ /* 0x000fc0000383ffff */
[----:B------:R-:W-:-:S00]  /*1e70*/  NOP ;  /* 0x0000000000007918 */ /* 0x000fc00000000000 */
        /* <DEDUP_REMOVED lines=8> */
.L_x_4:


//--------------------- .nv.shared._Z11kernel_gemmILj128ELj128ELj8ELj8ELj8ELj256EEvjjjPKfS1_Pf --------------------------
	.section	.nv.shared._Z11kernel_gemmILj128ELj128ELj8ELj8ELj8ELj256EEvjjjPKfS1_Pf,"aw",@nobits
	.sectionflags	@""
	.align	4
.nv.shared._Z11kernel_gemmILj128ELj128ELj8ELj8ELj8ELj256EEvjjjPKfS1_Pf:
	.zero		9216


//--------------------- .nv.shared.reserved.0     --------------------------
	.section	.nv.shared.reserved.0,"aw",@nobits
	.weak		__nv_reservedSMEM_offset_0_alias
	.size		__nv_reservedSMEM_offset_0_alias, 0, 64
	.other		__nv_reservedSMEM_offset_0_alias,@"STO_CUDA_RESERVED_SHARED STV_DEFAULT"
__nv_reservedSMEM_offset_0_alias:
	.zero		0
	.zero		64


//--------------------- .nv.constant0._Z11kernel_gemmILj128ELj128ELj8ELj8ELj8ELj256EEvjjjPKfS1_Pf --------------------------
	.section	.nv.constant0._Z11kernel_gemmILj128ELj128ELj8ELj8ELj8ELj256EEvjjjPKfS1_Pf,"a",@progbits
	.sectionflags	@""
	.align	4
.nv.constant0._Z11kernel_gemmILj128ELj128ELj8ELj8ELj8ELj256EEvjjjPKfS1_Pf:
	.zero		936


//--------------------- SYMBOLS --------------------------

	.type		.nv.reservedSmem.offset0,@object
	.size		.nv.reservedSmem.offset0,0x4
	.type		.nv.reservedSmem.cap,@object
	.size		.nv.reservedSmem.cap,0x4
